//
// Generated by NVIDIA NVVM Compiler
//
// Compiler Build ID: CL-36424714
// Cuda compilation tools, release 13.0, V13.0.88
// Based on NVVM 20.0.0
//

.version 9.0
.target sm_100
.address_size 64

	// .globl	my_kernel_kernel0
// _ZZ17my_kernel_kernel0E18PaddedInput_shared has been demoted
// _ZZ17my_kernel_kernel0E18placeholder_shared has been demoted

.visible .entry my_kernel_kernel0(
	.param .u64 .ptr .align 1 my_kernel_kernel0_param_0,
	.param .u64 .ptr .align 1 my_kernel_kernel0_param_1,
	.param .u64 .ptr .align 1 my_kernel_kernel0_param_2,
	.param .u64 .ptr .align 1 my_kernel_kernel0_param_3,
	.param .u64 .ptr .align 1 my_kernel_kernel0_param_4,
	.param .u64 .ptr .align 1 my_kernel_kernel0_param_5
)
{
	.local .align 16 .b8 	__local_depot0[16384];
	.reg .b64 	%SP;
	.reg .b64 	%SPL;
	.reg .pred 	%p<35>;
	.reg .b16 	%rs<83>;
	.reg .b32 	%r<258>;
	.reg .b32 	%f<1098>;
	.reg .b64 	%rd<107>;
	// demoted variable
	.shared .align 4 .b8 _ZZ17my_kernel_kernel0E18PaddedInput_shared[13824];
	// demoted variable
	.shared .align 4 .b8 _ZZ17my_kernel_kernel0E18placeholder_shared[18432];
	mov.u64 	%SPL, __local_depot0;
	add.u64 	%rd1, %SPL, 0;
	mov.b32 	%r243, 0;
$L__BB0_1:
	mul.wide.u32 	%rd35, %r243, 4;
	add.s64 	%rd36, %rd1, %rd35;
	mov.b32 	%r56, 0;
	st.local.u32 	[%rd36], %r56;
	st.local.u32 	[%rd36+4096], %r56;
	st.local.u32 	[%rd36+8192], %r56;
	st.local.u32 	[%rd36+12288], %r56;
	st.local.u32 	[%rd36+128], %r56;
	st.local.u32 	[%rd36+4224], %r56;
	st.local.u32 	[%rd36+8320], %r56;
	st.local.u32 	[%rd36+12416], %r56;
	st.local.u32 	[%rd36+256], %r56;
	st.local.u32 	[%rd36+4352], %r56;
	st.local.u32 	[%rd36+8448], %r56;
	st.local.u32 	[%rd36+12544], %r56;
	st.local.u32 	[%rd36+384], %r56;
	st.local.u32 	[%rd36+4480], %r56;
	st.local.u32 	[%rd36+8576], %r56;
	st.local.u32 	[%rd36+12672], %r56;
	st.local.u32 	[%rd36+512], %r56;
	st.local.u32 	[%rd36+4608], %r56;
	st.local.u32 	[%rd36+8704], %r56;
	st.local.u32 	[%rd36+12800], %r56;
	st.local.u32 	[%rd36+640], %r56;
	st.local.u32 	[%rd36+4736], %r56;
	st.local.u32 	[%rd36+8832], %r56;
	st.local.u32 	[%rd36+12928], %r56;
	st.local.u32 	[%rd36+768], %r56;
	st.local.u32 	[%rd36+4864], %r56;
	st.local.u32 	[%rd36+8960], %r56;
	st.local.u32 	[%rd36+13056], %r56;
	st.local.u32 	[%rd36+896], %r56;
	st.local.u32 	[%rd36+4992], %r56;
	st.local.u32 	[%rd36+9088], %r56;
	st.local.u32 	[%rd36+13184], %r56;
	st.local.u32 	[%rd36+1024], %r56;
	st.local.u32 	[%rd36+5120], %r56;
	st.local.u32 	[%rd36+9216], %r56;
	st.local.u32 	[%rd36+13312], %r56;
	st.local.u32 	[%rd36+1152], %r56;
	st.local.u32 	[%rd36+5248], %r56;
	st.local.u32 	[%rd36+9344], %r56;
	st.local.u32 	[%rd36+13440], %r56;
	st.local.u32 	[%rd36+1280], %r56;
	st.local.u32 	[%rd36+5376], %r56;
	st.local.u32 	[%rd36+9472], %r56;
	st.local.u32 	[%rd36+13568], %r56;
	st.local.u32 	[%rd36+1408], %r56;
	st.local.u32 	[%rd36+5504], %r56;
	st.local.u32 	[%rd36+9600], %r56;
	st.local.u32 	[%rd36+13696], %r56;
	st.local.u32 	[%rd36+1536], %r56;
	st.local.u32 	[%rd36+5632], %r56;
	st.local.u32 	[%rd36+9728], %r56;
	st.local.u32 	[%rd36+13824], %r56;
	st.local.u32 	[%rd36+1664], %r56;
	st.local.u32 	[%rd36+5760], %r56;
	st.local.u32 	[%rd36+9856], %r56;
	st.local.u32 	[%rd36+13952], %r56;
	st.local.u32 	[%rd36+1792], %r56;
	st.local.u32 	[%rd36+5888], %r56;
	st.local.u32 	[%rd36+9984], %r56;
	st.local.u32 	[%rd36+14080], %r56;
	st.local.u32 	[%rd36+1920], %r56;
	st.local.u32 	[%rd36+6016], %r56;
	st.local.u32 	[%rd36+10112], %r56;
	st.local.u32 	[%rd36+14208], %r56;
	st.local.u32 	[%rd36+2048], %r56;
	st.local.u32 	[%rd36+6144], %r56;
	st.local.u32 	[%rd36+10240], %r56;
	st.local.u32 	[%rd36+14336], %r56;
	st.local.u32 	[%rd36+2176], %r56;
	st.local.u32 	[%rd36+6272], %r56;
	st.local.u32 	[%rd36+10368], %r56;
	st.local.u32 	[%rd36+14464], %r56;
	st.local.u32 	[%rd36+2304], %r56;
	st.local.u32 	[%rd36+6400], %r56;
	st.local.u32 	[%rd36+10496], %r56;
	st.local.u32 	[%rd36+14592], %r56;
	st.local.u32 	[%rd36+2432], %r56;
	st.local.u32 	[%rd36+6528], %r56;
	st.local.u32 	[%rd36+10624], %r56;
	st.local.u32 	[%rd36+14720], %r56;
	st.local.u32 	[%rd36+2560], %r56;
	st.local.u32 	[%rd36+6656], %r56;
	st.local.u32 	[%rd36+10752], %r56;
	st.local.u32 	[%rd36+14848], %r56;
	st.local.u32 	[%rd36+2688], %r56;
	st.local.u32 	[%rd36+6784], %r56;
	st.local.u32 	[%rd36+10880], %r56;
	st.local.u32 	[%rd36+14976], %r56;
	st.local.u32 	[%rd36+2816], %r56;
	st.local.u32 	[%rd36+6912], %r56;
	st.local.u32 	[%rd36+11008], %r56;
	st.local.u32 	[%rd36+15104], %r56;
	st.local.u32 	[%rd36+2944], %r56;
	st.local.u32 	[%rd36+7040], %r56;
	st.local.u32 	[%rd36+11136], %r56;
	st.local.u32 	[%rd36+15232], %r56;
	st.local.u32 	[%rd36+3072], %r56;
	st.local.u32 	[%rd36+7168], %r56;
	st.local.u32 	[%rd36+11264], %r56;
	st.local.u32 	[%rd36+15360], %r56;
	st.local.u32 	[%rd36+3200], %r56;
	st.local.u32 	[%rd36+7296], %r56;
	st.local.u32 	[%rd36+11392], %r56;
	st.local.u32 	[%rd36+15488], %r56;
	st.local.u32 	[%rd36+3328], %r56;
	st.local.u32 	[%rd36+7424], %r56;
	st.local.u32 	[%rd36+11520], %r56;
	st.local.u32 	[%rd36+15616], %r56;
	st.local.u32 	[%rd36+3456], %r56;
	st.local.u32 	[%rd36+7552], %r56;
	st.local.u32 	[%rd36+11648], %r56;
	st.local.u32 	[%rd36+15744], %r56;
	st.local.u32 	[%rd36+3584], %r56;
	st.local.u32 	[%rd36+7680], %r56;
	st.local.u32 	[%rd36+11776], %r56;
	st.local.u32 	[%rd36+15872], %r56;
	st.local.u32 	[%rd36+3712], %r56;
	st.local.u32 	[%rd36+7808], %r56;
	st.local.u32 	[%rd36+11904], %r56;
	st.local.u32 	[%rd36+16000], %r56;
	st.local.u32 	[%rd36+3840], %r56;
	st.local.u32 	[%rd36+7936], %r56;
	st.local.u32 	[%rd36+12032], %r56;
	st.local.u32 	[%rd36+16128], %r56;
	st.local.u32 	[%rd36+3968], %r56;
	st.local.u32 	[%rd36+8064], %r56;
	st.local.u32 	[%rd36+12160], %r56;
	st.local.u32 	[%rd36+16256], %r56;
	add.s32 	%r243, %r243, 1;
	setp.ne.s32 	%p2, %r243, 32;
	@%p2 bra 	$L__BB0_1;
	mov.b32 	%r244, 0;
$L__BB0_3:
	mov.b32 	%r245, 0;
$L__BB0_4:
	bar.sync 	0;
	shl.b32 	%r60, %r245, 1;
	mov.u32 	%r5, %tid.x;
	mov.u32 	%r61, %ctaid.x;
	shl.b32 	%r62, %r61, 16;
	or.b32  	%r63, %r5, %r62;
	and.b32  	%r64, %r63, 2147352577;
	add.s32 	%r65, %r64, %r60;
	add.s32 	%r6, %r65, -8960;
	mov.b32 	%r246, 0;
$L__BB0_5:
	ld.param.u64 	%rd96, [my_kernel_kernel0_param_0];
	and.b32  	%r8, %r61, 1;
	cvta.to.global.u64 	%rd2, %rd96;
	shl.b32 	%r67, %r246, 4;
	shr.u32 	%r68, %r5, 1;
	add.s32 	%r69, %r67, %r68;
	cvt.u16.u32 	%rs1, %r69;
	shr.u16 	%rs5, %rs1, 5;
	mul.hi.u16 	%rs6, %rs5, 2428;
	mul.lo.s16 	%rs7, %rs6, 864;
	sub.s16 	%rs2, %rs1, %rs7;
	mul.hi.u16 	%rs8, %rs2, 1366;
	cvt.u32.u16 	%r70, %rs8;
	shl.b32 	%r71, %r61, 3;
	and.b32  	%r9, %r71, 2147483632;
	or.b32  	%r72, %r9, %r70;
	setp.eq.s32 	%p3, %r72, 0;
	add.s32 	%r73, %r9, %r70;
	setp.gt.u32 	%p4, %r73, 32;
	or.pred  	%p5, %p3, %p4;
	mov.f32 	%f840, 0f00000000;
	@%p5 bra 	$L__BB0_10;
	mul.hi.u16 	%rs9, %rs1, -21845;
	shr.u16 	%rs10, %rs9, 5;
	mul.lo.s16 	%rs11, %rs10, 48;
	sub.s16 	%rs12, %rs1, %rs11;
	mul.lo.s16 	%rs13, %rs12, 86;
	shr.u16 	%rs14, %rs13, 8;
	cvt.u32.u16 	%r75, %rs14;
	and.b32  	%r76, %r75, 255;
	or.b32  	%r77, %r244, %r76;
	setp.eq.s32 	%p6, %r77, 0;
	add.s32 	%r78, %r244, %r76;
	setp.gt.u32 	%p7, %r78, 16;
	or.pred  	%p8, %p6, %p7;
	@%p8 bra 	$L__BB0_10;
	shr.u16 	%rs17, %rs9, 1;
	mul.lo.s16 	%rs18, %rs17, 3;
	sub.s16 	%rs19, %rs1, %rs18;
	cvt.u32.u16 	%r10, %rs19;
	or.b32  	%r79, %r8, %r10;
	setp.eq.s32 	%p9, %r79, 0;
	@%p9 bra 	$L__BB0_10;
	add.s32 	%r11, %r8, %r10;
	setp.gt.u32 	%p10, %r11, 2;
	@%p10 bra 	$L__BB0_10;
	cvt.u32.u16 	%r80, %rs6;
	shl.b32 	%r81, %r80, 18;
	mul.hi.u16 	%rs22, %rs2, -21845;
	shr.u16 	%rs23, %rs22, 1;
	cvt.u32.u16 	%r82, %rs23;
	add.s32 	%r83, %r244, %r82;
	shl.b32 	%r84, %r83, 9;
	shl.b32 	%r85, %r11, 8;
	add.s32 	%r86, %r6, %r81;
	add.s32 	%r87, %r86, %r85;
	add.s32 	%r88, %r87, %r84;
	mul.wide.s32 	%rd37, %r88, 4;
	add.s64 	%rd38, %rd2, %rd37;
	ld.global.nc.f32 	%f840, [%rd38];
$L__BB0_10:
	shl.b32 	%r89, %r246, 5;
	add.s32 	%r90, %r89, %r5;
	shl.b32 	%r91, %r90, 2;
	mov.u32 	%r92, _ZZ17my_kernel_kernel0E18PaddedInput_shared;
	add.s32 	%r12, %r92, %r91;
	st.shared.f32 	[%r12], %f840;
	add.s16 	%rs3, %rs1, 16;
	shr.u16 	%rs24, %rs3, 5;
	mul.hi.u16 	%rs25, %rs24, 2428;
	mul.lo.s16 	%rs26, %rs25, 864;
	sub.s16 	%rs4, %rs3, %rs26;
	mul.hi.u16 	%rs27, %rs4, 1366;
	cvt.u32.u16 	%r93, %rs27;
	or.b32  	%r94, %r9, %r93;
	setp.eq.s32 	%p11, %r94, 0;
	add.s32 	%r95, %r9, %r93;
	setp.gt.u32 	%p12, %r95, 32;
	or.pred  	%p13, %p11, %p12;
	mov.f32 	%f841, 0f00000000;
	@%p13 bra 	$L__BB0_15;
	mul.hi.u16 	%rs28, %rs3, -21845;
	shr.u16 	%rs29, %rs28, 5;
	mul.lo.s16 	%rs30, %rs29, 48;
	sub.s16 	%rs31, %rs3, %rs30;
	mul.lo.s16 	%rs32, %rs31, 86;
	shr.u16 	%rs33, %rs32, 8;
	cvt.u32.u16 	%r97, %rs33;
	and.b32  	%r98, %r97, 255;
	or.b32  	%r99, %r244, %r98;
	setp.eq.s32 	%p14, %r99, 0;
	add.s32 	%r100, %r244, %r98;
	setp.gt.u32 	%p15, %r100, 16;
	or.pred  	%p16, %p14, %p15;
	@%p16 bra 	$L__BB0_15;
	shr.u16 	%rs36, %rs28, 1;
	mul.lo.s16 	%rs37, %rs36, 3;
	sub.s16 	%rs38, %rs3, %rs37;
	cvt.u32.u16 	%r13, %rs38;
	or.b32  	%r101, %r8, %r13;
	setp.eq.s32 	%p17, %r101, 0;
	@%p17 bra 	$L__BB0_15;
	add.s32 	%r14, %r8, %r13;
	setp.gt.u32 	%p18, %r14, 2;
	@%p18 bra 	$L__BB0_15;
	cvt.u32.u16 	%r102, %rs25;
	shl.b32 	%r103, %r102, 18;
	mul.hi.u16 	%rs41, %rs4, -21845;
	shr.u16 	%rs42, %rs41, 1;
	cvt.u32.u16 	%r104, %rs42;
	add.s32 	%r105, %r244, %r104;
	shl.b32 	%r106, %r105, 9;
	shl.b32 	%r107, %r14, 8;
	add.s32 	%r108, %r6, %r103;
	add.s32 	%r109, %r108, %r107;
	add.s32 	%r110, %r109, %r106;
	mul.wide.s32 	%rd39, %r110, 4;
	add.s64 	%rd40, %rd2, %rd39;
	ld.global.nc.f32 	%f841, [%rd40];
$L__BB0_15:
	st.shared.f32 	[%r12+128], %f841;
	add.s32 	%r246, %r246, 2;
	setp.ne.s32 	%p19, %r246, 108;
	@%p19 bra 	$L__BB0_5;
	shl.b32 	%r112, %r245, 9;
	mad.lo.s32 	%r16, %r244, 196608, %r112;
	mov.b32 	%r247, 0;
$L__BB0_17:
	ld.param.u64 	%rd97, [my_kernel_kernel0_param_1];
	shl.b32 	%r113, %r247, 5;
	add.s32 	%r114, %r113, %r5;
	cvt.u16.u32 	%rs43, %r114;
	mul.hi.u16 	%rs44, %rs43, -21845;
	shr.u16 	%rs45, %rs44, 10;
	cvt.u32.u16 	%r115, %rs45;
	shl.b16 	%rs46, %rs45, 9;
	add.s16 	%rs47, %rs43, %rs46;
	cvt.u32.u16 	%r116, %rs47;
	shl.b32 	%r117, %r116, 7;
	and.b32  	%r118, %r117, 196608;
	and.b32  	%r119, %r114, 511;
	add.s32 	%r120, %r16, %r119;
	mad.lo.s32 	%r121, %r115, 589824, %r120;
	add.s32 	%r122, %r121, %r118;
	cvta.to.global.u64 	%rd41, %rd97;
	mul.wide.u32 	%rd42, %r122, 4;
	add.s64 	%rd43, %rd41, %rd42;
	ld.global.nc.f32 	%f525, [%rd43];
	shl.b32 	%r123, %r114, 2;
	mov.u32 	%r124, _ZZ17my_kernel_kernel0E18placeholder_shared;
	add.s32 	%r125, %r124, %r123;
	st.shared.f32 	[%r125], %f525;
	add.s32 	%r126, %r114, 32;
	cvt.u16.u32 	%rs48, %r126;
	mul.hi.u16 	%rs49, %rs48, -21845;
	shr.u16 	%rs50, %rs49, 10;
	cvt.u32.u16 	%r127, %rs50;
	shl.b16 	%rs51, %rs50, 9;
	add.s16 	%rs52, %rs48, %rs51;
	cvt.u32.u16 	%r128, %rs52;
	shl.b32 	%r129, %r128, 7;
	and.b32  	%r130, %r129, 196608;
	and.b32  	%r131, %r126, 511;
	add.s32 	%r132, %r16, %r131;
	mad.lo.s32 	%r133, %r127, 589824, %r132;
	add.s32 	%r134, %r133, %r130;
	mul.wide.u32 	%rd44, %r134, 4;
	add.s64 	%rd45, %rd41, %rd44;
	ld.global.nc.f32 	%f526, [%rd45];
	st.shared.f32 	[%r125+128], %f526;
	add.s32 	%r135, %r114, 64;
	cvt.u16.u32 	%rs53, %r135;
	mul.hi.u16 	%rs54, %rs53, -21845;
	shr.u16 	%rs55, %rs54, 10;
	cvt.u32.u16 	%r136, %rs55;
	shl.b16 	%rs56, %rs55, 9;
	add.s16 	%rs57, %rs53, %rs56;
	cvt.u32.u16 	%r137, %rs57;
	shl.b32 	%r138, %r137, 7;
	and.b32  	%r139, %r138, 196608;
	and.b32  	%r140, %r135, 511;
	add.s32 	%r141, %r16, %r140;
	mad.lo.s32 	%r142, %r136, 589824, %r141;
	add.s32 	%r143, %r142, %r139;
	mul.wide.u32 	%rd46, %r143, 4;
	add.s64 	%rd47, %rd41, %rd46;
	ld.global.nc.f32 	%f527, [%rd47];
	st.shared.f32 	[%r125+256], %f527;
	add.s32 	%r144, %r114, 96;
	cvt.u16.u32 	%rs58, %r144;
	mul.hi.u16 	%rs59, %rs58, -21845;
	shr.u16 	%rs60, %rs59, 10;
	cvt.u32.u16 	%r145, %rs60;
	shl.b16 	%rs61, %rs60, 9;
	add.s16 	%rs62, %rs58, %rs61;
	cvt.u32.u16 	%r146, %rs62;
	shl.b32 	%r147, %r146, 7;
	and.b32  	%r148, %r147, 196608;
	and.b32  	%r149, %r144, 511;
	add.s32 	%r150, %r16, %r149;
	mad.lo.s32 	%r151, %r145, 589824, %r150;
	add.s32 	%r152, %r151, %r148;
	mul.wide.u32 	%rd48, %r152, 4;
	add.s64 	%rd49, %rd41, %rd48;
	ld.global.nc.f32 	%f528, [%rd49];
	st.shared.f32 	[%r125+384], %f528;
	add.s32 	%r153, %r114, 128;
	cvt.u16.u32 	%rs63, %r153;
	mul.hi.u16 	%rs64, %rs63, -21845;
	shr.u16 	%rs65, %rs64, 10;
	cvt.u32.u16 	%r154, %rs65;
	shl.b16 	%rs66, %rs65, 9;
	add.s16 	%rs67, %rs63, %rs66;
	cvt.u32.u16 	%r155, %rs67;
	shl.b32 	%r156, %r155, 7;
	and.b32  	%r157, %r156, 196608;
	and.b32  	%r158, %r153, 511;
	add.s32 	%r159, %r16, %r158;
	mad.lo.s32 	%r160, %r154, 589824, %r159;
	add.s32 	%r161, %r160, %r157;
	mul.wide.u32 	%rd50, %r161, 4;
	add.s64 	%rd51, %rd41, %rd50;
	ld.global.nc.f32 	%f529, [%rd51];
	st.shared.f32 	[%r125+512], %f529;
	add.s32 	%r162, %r114, 160;
	cvt.u16.u32 	%rs68, %r162;
	mul.hi.u16 	%rs69, %rs68, -21845;
	shr.u16 	%rs70, %rs69, 10;
	cvt.u32.u16 	%r163, %rs70;
	shl.b16 	%rs71, %rs70, 9;
	add.s16 	%rs72, %rs68, %rs71;
	cvt.u32.u16 	%r164, %rs72;
	shl.b32 	%r165, %r164, 7;
	and.b32  	%r166, %r165, 196608;
	and.b32  	%r167, %r162, 511;
	add.s32 	%r168, %r16, %r167;
	mad.lo.s32 	%r169, %r163, 589824, %r168;
	add.s32 	%r170, %r169, %r166;
	mul.wide.u32 	%rd52, %r170, 4;
	add.s64 	%rd53, %rd41, %rd52;
	ld.global.nc.f32 	%f530, [%rd53];
	st.shared.f32 	[%r125+640], %f530;
	add.s32 	%r171, %r114, 192;
	cvt.u16.u32 	%rs73, %r171;
	mul.hi.u16 	%rs74, %rs73, -21845;
	shr.u16 	%rs75, %rs74, 10;
	cvt.u32.u16 	%r172, %rs75;
	shl.b16 	%rs76, %rs75, 9;
	add.s16 	%rs77, %rs73, %rs76;
	cvt.u32.u16 	%r173, %rs77;
	shl.b32 	%r174, %r173, 7;
	and.b32  	%r175, %r174, 196608;
	and.b32  	%r176, %r171, 511;
	add.s32 	%r177, %r16, %r176;
	mad.lo.s32 	%r178, %r172, 589824, %r177;
	add.s32 	%r179, %r178, %r175;
	mul.wide.u32 	%rd54, %r179, 4;
	add.s64 	%rd55, %rd41, %rd54;
	ld.global.nc.f32 	%f531, [%rd55];
	st.shared.f32 	[%r125+768], %f531;
	add.s32 	%r180, %r114, 224;
	cvt.u16.u32 	%rs78, %r180;
	mul.hi.u16 	%rs79, %rs78, -21845;
	shr.u16 	%rs80, %rs79, 10;
	cvt.u32.u16 	%r181, %rs80;
	shl.b16 	%rs81, %rs80, 9;
	add.s16 	%rs82, %rs78, %rs81;
	cvt.u32.u16 	%r182, %rs82;
	shl.b32 	%r183, %r182, 7;
	and.b32  	%r184, %r183, 196608;
	and.b32  	%r185, %r180, 511;
	add.s32 	%r186, %r16, %r185;
	mad.lo.s32 	%r187, %r181, 589824, %r186;
	add.s32 	%r188, %r187, %r184;
	mul.wide.u32 	%rd56, %r188, 4;
	add.s64 	%rd57, %rd41, %rd56;
	ld.global.nc.f32 	%f532, [%rd57];
	st.shared.f32 	[%r125+896], %f532;
	add.s32 	%r247, %r247, 8;
	setp.ne.s32 	%p20, %r247, 144;
	@%p20 bra 	$L__BB0_17;
	bar.sync 	0;
	mov.b32 	%r248, 0;
	mov.pred 	%p34, -1;
$L__BB0_19:
	mov.pred 	%p1, %p34;
	mov.u32 	%r191, %tid.x;
	shl.b32 	%r192, %r191, 28;
	shr.s32 	%r193, %r192, 31;
	and.b32  	%r194, %r193, 12;
	shr.u32 	%r195, %r191, 4;
	mul.lo.s32 	%r196, %r195, 768;
	or.b32  	%r197, %r194, %r196;
	add.s32 	%r20, %r197, %r248;
	shl.b32 	%r198, %r248, 8;
	shl.b32 	%r199, %r191, 5;
	and.b32  	%r200, %r199, 224;
	or.b32  	%r21, %r198, %r200;
	mov.b32 	%r249, 0;
$L__BB0_20:
	add.s32 	%r23, %r21, %r249;
	mul.wide.u32 	%rd58, %r249, 4;
	add.s64 	%rd3, %rd1, %rd58;
	ld.local.f32 	%f1097, [%rd3];
	ld.local.f32 	%f1096, [%rd3+2048];
	ld.local.f32 	%f1095, [%rd3+4096];
	ld.local.f32 	%f1094, [%rd3+8192];
	ld.local.f32 	%f1093, [%rd3+12288];
	ld.local.f32 	%f1092, [%rd3+128];
	ld.local.f32 	%f1091, [%rd3+4224];
	ld.local.f32 	%f1090, [%rd3+8320];
	ld.local.f32 	%f1089, [%rd3+12416];
	ld.local.f32 	%f1088, [%rd3+256];
	ld.local.f32 	%f1087, [%rd3+4352];
	ld.local.f32 	%f1086, [%rd3+8448];
	ld.local.f32 	%f1085, [%rd3+12544];
	ld.local.f32 	%f1084, [%rd3+384];
	ld.local.f32 	%f1083, [%rd3+4480];
	ld.local.f32 	%f1082, [%rd3+8576];
	ld.local.f32 	%f1081, [%rd3+12672];
	ld.local.f32 	%f1080, [%rd3+512];
	ld.local.f32 	%f1079, [%rd3+4608];
	ld.local.f32 	%f1078, [%rd3+8704];
	ld.local.f32 	%f1077, [%rd3+12800];
	ld.local.f32 	%f1076, [%rd3+640];
	ld.local.f32 	%f1075, [%rd3+4736];
	ld.local.f32 	%f1074, [%rd3+8832];
	ld.local.f32 	%f1073, [%rd3+12928];
	ld.local.f32 	%f1072, [%rd3+768];
	ld.local.f32 	%f1071, [%rd3+4864];
	ld.local.f32 	%f1070, [%rd3+8960];
	ld.local.f32 	%f1069, [%rd3+13056];
	ld.local.f32 	%f1068, [%rd3+896];
	ld.local.f32 	%f1067, [%rd3+4992];
	ld.local.f32 	%f1066, [%rd3+9088];
	ld.local.f32 	%f1065, [%rd3+13184];
	ld.local.f32 	%f1064, [%rd3+1024];
	ld.local.f32 	%f1063, [%rd3+5120];
	ld.local.f32 	%f1062, [%rd3+9216];
	ld.local.f32 	%f1061, [%rd3+13312];
	ld.local.f32 	%f1060, [%rd3+1152];
	ld.local.f32 	%f1059, [%rd3+5248];
	ld.local.f32 	%f1058, [%rd3+9344];
	ld.local.f32 	%f1057, [%rd3+13440];
	ld.local.f32 	%f1056, [%rd3+1280];
	ld.local.f32 	%f1055, [%rd3+5376];
	ld.local.f32 	%f1054, [%rd3+9472];
	ld.local.f32 	%f1053, [%rd3+13568];
	ld.local.f32 	%f1052, [%rd3+1408];
	ld.local.f32 	%f1051, [%rd3+5504];
	ld.local.f32 	%f1050, [%rd3+9600];
	ld.local.f32 	%f1049, [%rd3+13696];
	ld.local.f32 	%f1048, [%rd3+1536];
	ld.local.f32 	%f1047, [%rd3+5632];
	ld.local.f32 	%f1046, [%rd3+9728];
	ld.local.f32 	%f1045, [%rd3+13824];
	ld.local.f32 	%f1044, [%rd3+1664];
	ld.local.f32 	%f1043, [%rd3+5760];
	ld.local.f32 	%f1042, [%rd3+9856];
	ld.local.f32 	%f1041, [%rd3+13952];
	ld.local.f32 	%f1040, [%rd3+1792];
	ld.local.f32 	%f1039, [%rd3+5888];
	ld.local.f32 	%f1038, [%rd3+9984];
	ld.local.f32 	%f1037, [%rd3+14080];
	ld.local.f32 	%f1036, [%rd3+1920];
	ld.local.f32 	%f1035, [%rd3+6016];
	ld.local.f32 	%f1034, [%rd3+10112];
	ld.local.f32 	%f1033, [%rd3+14208];
	ld.local.f32 	%f1032, [%rd3+6144];
	ld.local.f32 	%f1031, [%rd3+10240];
	ld.local.f32 	%f1030, [%rd3+14336];
	ld.local.f32 	%f1029, [%rd3+2176];
	ld.local.f32 	%f1028, [%rd3+6272];
	ld.local.f32 	%f1027, [%rd3+10368];
	ld.local.f32 	%f1026, [%rd3+14464];
	ld.local.f32 	%f1025, [%rd3+2304];
	ld.local.f32 	%f1024, [%rd3+6400];
	ld.local.f32 	%f1023, [%rd3+10496];
	ld.local.f32 	%f1022, [%rd3+14592];
	ld.local.f32 	%f1021, [%rd3+2432];
	ld.local.f32 	%f1020, [%rd3+6528];
	ld.local.f32 	%f1019, [%rd3+10624];
	ld.local.f32 	%f1018, [%rd3+14720];
	ld.local.f32 	%f1017, [%rd3+2560];
	ld.local.f32 	%f1016, [%rd3+6656];
	ld.local.f32 	%f1015, [%rd3+10752];
	ld.local.f32 	%f1014, [%rd3+14848];
	ld.local.f32 	%f1013, [%rd3+2688];
	ld.local.f32 	%f1012, [%rd3+6784];
	ld.local.f32 	%f1011, [%rd3+10880];
	ld.local.f32 	%f1010, [%rd3+14976];
	ld.local.f32 	%f1009, [%rd3+2816];
	ld.local.f32 	%f1008, [%rd3+6912];
	ld.local.f32 	%f1007, [%rd3+11008];
	ld.local.f32 	%f1006, [%rd3+15104];
	ld.local.f32 	%f1005, [%rd3+2944];
	ld.local.f32 	%f1004, [%rd3+7040];
	ld.local.f32 	%f1003, [%rd3+11136];
	ld.local.f32 	%f1002, [%rd3+15232];
	ld.local.f32 	%f1001, [%rd3+3072];
	ld.local.f32 	%f1000, [%rd3+7168];
	ld.local.f32 	%f999, [%rd3+11264];
	ld.local.f32 	%f998, [%rd3+15360];
	ld.local.f32 	%f997, [%rd3+3200];
	ld.local.f32 	%f996, [%rd3+7296];
	ld.local.f32 	%f995, [%rd3+11392];
	ld.local.f32 	%f994, [%rd3+15488];
	ld.local.f32 	%f993, [%rd3+3328];
	ld.local.f32 	%f992, [%rd3+7424];
	ld.local.f32 	%f991, [%rd3+11520];
	ld.local.f32 	%f990, [%rd3+15616];
	ld.local.f32 	%f989, [%rd3+3456];
	ld.local.f32 	%f988, [%rd3+7552];
	ld.local.f32 	%f987, [%rd3+11648];
	ld.local.f32 	%f986, [%rd3+15744];
	ld.local.f32 	%f985, [%rd3+3584];
	ld.local.f32 	%f984, [%rd3+7680];
	ld.local.f32 	%f983, [%rd3+11776];
	ld.local.f32 	%f982, [%rd3+15872];
	ld.local.f32 	%f981, [%rd3+3712];
	ld.local.f32 	%f980, [%rd3+7808];
	ld.local.f32 	%f979, [%rd3+11904];
	ld.local.f32 	%f978, [%rd3+16000];
	ld.local.f32 	%f977, [%rd3+3840];
	ld.local.f32 	%f976, [%rd3+7936];
	ld.local.f32 	%f975, [%rd3+12032];
	ld.local.f32 	%f974, [%rd3+16128];
	ld.local.f32 	%f973, [%rd3+3968];
	ld.local.f32 	%f972, [%rd3+8064];
	ld.local.f32 	%f971, [%rd3+12160];
	ld.local.f32 	%f970, [%rd3+16256];
	mov.b32 	%r250, 0;
$L__BB0_21:
	mad.lo.s32 	%r25, %r250, 1536, %r23;
	mul.lo.s32 	%r26, %r250, 96;
	mov.b32 	%r251, 0;
$L__BB0_22:
	shl.b32 	%r203, %r251, 1;
	add.s32 	%r204, %r20, %r203;
	shl.b32 	%r205, %r251, 9;
	add.s32 	%r206, %r25, %r205;
	shl.b32 	%r207, %r206, 2;
	mov.u32 	%r208, _ZZ17my_kernel_kernel0E18placeholder_shared;
	add.s32 	%r209, %r208, %r207;
	ld.shared.f32 	%f533, [%r209];
	add.s32 	%r210, %r204, %r26;
	shl.b32 	%r211, %r210, 2;
	mov.u32 	%r212, _ZZ17my_kernel_kernel0E18PaddedInput_shared;
	add.s32 	%r213, %r212, %r211;
	ld.shared.f32 	%f534, [%r213];
	fma.rn.f32 	%f1097, %f534, %f533, %f1097;
	st.local.f32 	[%rd3], %f1097;
	ld.shared.f32 	%f535, [%r213+96];
	fma.rn.f32 	%f1095, %f535, %f533, %f1095;
	st.local.f32 	[%rd3+4096], %f1095;
	ld.shared.f32 	%f536, [%r213+192];
	fma.rn.f32 	%f1094, %f536, %f533, %f1094;
	st.local.f32 	[%rd3+8192], %f1094;
	ld.shared.f32 	%f537, [%r213+288];
	fma.rn.f32 	%f1093, %f537, %f533, %f1093;
	st.local.f32 	[%rd3+12288], %f1093;
	ld.shared.f32 	%f538, [%r213+24];
	fma.rn.f32 	%f1092, %f538, %f533, %f1092;
	st.local.f32 	[%rd3+128], %f1092;
	ld.shared.f32 	%f539, [%r213+120];
	fma.rn.f32 	%f1091, %f539, %f533, %f1091;
	st.local.f32 	[%rd3+4224], %f1091;
	ld.shared.f32 	%f540, [%r213+216];
	fma.rn.f32 	%f1090, %f540, %f533, %f1090;
	st.local.f32 	[%rd3+8320], %f1090;
	ld.shared.f32 	%f541, [%r213+312];
	fma.rn.f32 	%f1089, %f541, %f533, %f1089;
	st.local.f32 	[%rd3+12416], %f1089;
	ld.shared.f32 	%f542, [%r213+384];
	fma.rn.f32 	%f1088, %f542, %f533, %f1088;
	st.local.f32 	[%rd3+256], %f1088;
	ld.shared.f32 	%f543, [%r213+480];
	fma.rn.f32 	%f1087, %f543, %f533, %f1087;
	st.local.f32 	[%rd3+4352], %f1087;
	ld.shared.f32 	%f544, [%r213+576];
	fma.rn.f32 	%f1086, %f544, %f533, %f1086;
	st.local.f32 	[%rd3+8448], %f1086;
	ld.shared.f32 	%f545, [%r213+672];
	fma.rn.f32 	%f1085, %f545, %f533, %f1085;
	st.local.f32 	[%rd3+12544], %f1085;
	ld.shared.f32 	%f546, [%r213+408];
	fma.rn.f32 	%f1084, %f546, %f533, %f1084;
	st.local.f32 	[%rd3+384], %f1084;
	ld.shared.f32 	%f547, [%r213+504];
	fma.rn.f32 	%f1083, %f547, %f533, %f1083;
	st.local.f32 	[%rd3+4480], %f1083;
	ld.shared.f32 	%f548, [%r213+600];
	fma.rn.f32 	%f1082, %f548, %f533, %f1082;
	st.local.f32 	[%rd3+8576], %f1082;
	ld.shared.f32 	%f549, [%r213+696];
	fma.rn.f32 	%f1081, %f549, %f533, %f1081;
	st.local.f32 	[%rd3+12672], %f1081;
	ld.shared.f32 	%f550, [%r213+768];
	fma.rn.f32 	%f1080, %f550, %f533, %f1080;
	st.local.f32 	[%rd3+512], %f1080;
	ld.shared.f32 	%f551, [%r213+864];
	fma.rn.f32 	%f1079, %f551, %f533, %f1079;
	st.local.f32 	[%rd3+4608], %f1079;
	ld.shared.f32 	%f552, [%r213+960];
	fma.rn.f32 	%f1078, %f552, %f533, %f1078;
	st.local.f32 	[%rd3+8704], %f1078;
	ld.shared.f32 	%f553, [%r213+1056];
	fma.rn.f32 	%f1077, %f553, %f533, %f1077;
	st.local.f32 	[%rd3+12800], %f1077;
	ld.shared.f32 	%f554, [%r213+792];
	fma.rn.f32 	%f1076, %f554, %f533, %f1076;
	st.local.f32 	[%rd3+640], %f1076;
	ld.shared.f32 	%f555, [%r213+888];
	fma.rn.f32 	%f1075, %f555, %f533, %f1075;
	st.local.f32 	[%rd3+4736], %f1075;
	ld.shared.f32 	%f556, [%r213+984];
	fma.rn.f32 	%f1074, %f556, %f533, %f1074;
	st.local.f32 	[%rd3+8832], %f1074;
	ld.shared.f32 	%f557, [%r213+1080];
	fma.rn.f32 	%f1073, %f557, %f533, %f1073;
	st.local.f32 	[%rd3+12928], %f1073;
	ld.shared.f32 	%f558, [%r213+1152];
	fma.rn.f32 	%f1072, %f558, %f533, %f1072;
	st.local.f32 	[%rd3+768], %f1072;
	ld.shared.f32 	%f559, [%r213+1248];
	fma.rn.f32 	%f1071, %f559, %f533, %f1071;
	st.local.f32 	[%rd3+4864], %f1071;
	ld.shared.f32 	%f560, [%r213+1344];
	fma.rn.f32 	%f1070, %f560, %f533, %f1070;
	st.local.f32 	[%rd3+8960], %f1070;
	ld.shared.f32 	%f561, [%r213+1440];
	fma.rn.f32 	%f1069, %f561, %f533, %f1069;
	st.local.f32 	[%rd3+13056], %f1069;
	ld.shared.f32 	%f562, [%r213+1176];
	fma.rn.f32 	%f1068, %f562, %f533, %f1068;
	st.local.f32 	[%rd3+896], %f1068;
	ld.shared.f32 	%f563, [%r213+1272];
	fma.rn.f32 	%f1067, %f563, %f533, %f1067;
	st.local.f32 	[%rd3+4992], %f1067;
	ld.shared.f32 	%f564, [%r213+1368];
	fma.rn.f32 	%f1066, %f564, %f533, %f1066;
	st.local.f32 	[%rd3+9088], %f1066;
	ld.shared.f32 	%f565, [%r213+1464];
	fma.rn.f32 	%f1065, %f565, %f533, %f1065;
	st.local.f32 	[%rd3+13184], %f1065;
	ld.shared.f32 	%f566, [%r213+1536];
	fma.rn.f32 	%f1064, %f566, %f533, %f1064;
	st.local.f32 	[%rd3+1024], %f1064;
	ld.shared.f32 	%f567, [%r213+1632];
	fma.rn.f32 	%f1063, %f567, %f533, %f1063;
	st.local.f32 	[%rd3+5120], %f1063;
	ld.shared.f32 	%f568, [%r213+1728];
	fma.rn.f32 	%f1062, %f568, %f533, %f1062;
	st.local.f32 	[%rd3+9216], %f1062;
	ld.shared.f32 	%f569, [%r213+1824];
	fma.rn.f32 	%f1061, %f569, %f533, %f1061;
	st.local.f32 	[%rd3+13312], %f1061;
	ld.shared.f32 	%f570, [%r213+1560];
	fma.rn.f32 	%f1060, %f570, %f533, %f1060;
	st.local.f32 	[%rd3+1152], %f1060;
	ld.shared.f32 	%f571, [%r213+1656];
	fma.rn.f32 	%f1059, %f571, %f533, %f1059;
	st.local.f32 	[%rd3+5248], %f1059;
	ld.shared.f32 	%f572, [%r213+1752];
	fma.rn.f32 	%f1058, %f572, %f533, %f1058;
	st.local.f32 	[%rd3+9344], %f1058;
	ld.shared.f32 	%f573, [%r213+1848];
	fma.rn.f32 	%f1057, %f573, %f533, %f1057;
	st.local.f32 	[%rd3+13440], %f1057;
	ld.shared.f32 	%f574, [%r213+1920];
	fma.rn.f32 	%f1056, %f574, %f533, %f1056;
	st.local.f32 	[%rd3+1280], %f1056;
	ld.shared.f32 	%f575, [%r213+2016];
	fma.rn.f32 	%f1055, %f575, %f533, %f1055;
	st.local.f32 	[%rd3+5376], %f1055;
	ld.shared.f32 	%f576, [%r213+2112];
	fma.rn.f32 	%f1054, %f576, %f533, %f1054;
	st.local.f32 	[%rd3+9472], %f1054;
	ld.shared.f32 	%f577, [%r213+2208];
	fma.rn.f32 	%f1053, %f577, %f533, %f1053;
	st.local.f32 	[%rd3+13568], %f1053;
	ld.shared.f32 	%f578, [%r213+1944];
	fma.rn.f32 	%f1052, %f578, %f533, %f1052;
	st.local.f32 	[%rd3+1408], %f1052;
	ld.shared.f32 	%f579, [%r213+2040];
	fma.rn.f32 	%f1051, %f579, %f533, %f1051;
	st.local.f32 	[%rd3+5504], %f1051;
	ld.shared.f32 	%f580, [%r213+2136];
	fma.rn.f32 	%f1050, %f580, %f533, %f1050;
	st.local.f32 	[%rd3+9600], %f1050;
	ld.shared.f32 	%f581, [%r213+2232];
	fma.rn.f32 	%f1049, %f581, %f533, %f1049;
	st.local.f32 	[%rd3+13696], %f1049;
	ld.shared.f32 	%f582, [%r213+2304];
	fma.rn.f32 	%f1048, %f582, %f533, %f1048;
	st.local.f32 	[%rd3+1536], %f1048;
	ld.shared.f32 	%f583, [%r213+2400];
	fma.rn.f32 	%f1047, %f583, %f533, %f1047;
	st.local.f32 	[%rd3+5632], %f1047;
	ld.shared.f32 	%f584, [%r213+2496];
	fma.rn.f32 	%f1046, %f584, %f533, %f1046;
	st.local.f32 	[%rd3+9728], %f1046;
	ld.shared.f32 	%f585, [%r213+2592];
	fma.rn.f32 	%f1045, %f585, %f533, %f1045;
	st.local.f32 	[%rd3+13824], %f1045;
	ld.shared.f32 	%f586, [%r213+2328];
	fma.rn.f32 	%f1044, %f586, %f533, %f1044;
	st.local.f32 	[%rd3+1664], %f1044;
	ld.shared.f32 	%f587, [%r213+2424];
	fma.rn.f32 	%f1043, %f587, %f533, %f1043;
	st.local.f32 	[%rd3+5760], %f1043;
	ld.shared.f32 	%f588, [%r213+2520];
	fma.rn.f32 	%f1042, %f588, %f533, %f1042;
	st.local.f32 	[%rd3+9856], %f1042;
	ld.shared.f32 	%f589, [%r213+2616];
	fma.rn.f32 	%f1041, %f589, %f533, %f1041;
	st.local.f32 	[%rd3+13952], %f1041;
	ld.shared.f32 	%f590, [%r213+2688];
	fma.rn.f32 	%f1040, %f590, %f533, %f1040;
	st.local.f32 	[%rd3+1792], %f1040;
	ld.shared.f32 	%f591, [%r213+2784];
	fma.rn.f32 	%f1039, %f591, %f533, %f1039;
	st.local.f32 	[%rd3+5888], %f1039;
	ld.shared.f32 	%f592, [%r213+2880];
	fma.rn.f32 	%f1038, %f592, %f533, %f1038;
	st.local.f32 	[%rd3+9984], %f1038;
	ld.shared.f32 	%f593, [%r213+2976];
	fma.rn.f32 	%f1037, %f593, %f533, %f1037;
	st.local.f32 	[%rd3+14080], %f1037;
	ld.shared.f32 	%f594, [%r213+2712];
	fma.rn.f32 	%f1036, %f594, %f533, %f1036;
	st.local.f32 	[%rd3+1920], %f1036;
	ld.shared.f32 	%f595, [%r213+2808];
	fma.rn.f32 	%f1035, %f595, %f533, %f1035;
	st.local.f32 	[%rd3+6016], %f1035;
	ld.shared.f32 	%f596, [%r213+2904];
	fma.rn.f32 	%f1034, %f596, %f533, %f1034;
	st.local.f32 	[%rd3+10112], %f1034;
	ld.shared.f32 	%f597, [%r213+3000];
	fma.rn.f32 	%f1033, %f597, %f533, %f1033;
	st.local.f32 	[%rd3+14208], %f1033;
	ld.shared.f32 	%f598, [%r213+6912];
	fma.rn.f32 	%f1096, %f598, %f533, %f1096;
	st.local.f32 	[%rd3+2048], %f1096;
	ld.shared.f32 	%f599, [%r213+7008];
	fma.rn.f32 	%f1032, %f599, %f533, %f1032;
	st.local.f32 	[%rd3+6144], %f1032;
	ld.shared.f32 	%f600, [%r213+7104];
	fma.rn.f32 	%f1031, %f600, %f533, %f1031;
	st.local.f32 	[%rd3+10240], %f1031;
	ld.shared.f32 	%f601, [%r213+7200];
	fma.rn.f32 	%f1030, %f601, %f533, %f1030;
	st.local.f32 	[%rd3+14336], %f1030;
	ld.shared.f32 	%f602, [%r213+6936];
	fma.rn.f32 	%f1029, %f602, %f533, %f1029;
	st.local.f32 	[%rd3+2176], %f1029;
	ld.shared.f32 	%f603, [%r213+7032];
	fma.rn.f32 	%f1028, %f603, %f533, %f1028;
	st.local.f32 	[%rd3+6272], %f1028;
	ld.shared.f32 	%f604, [%r213+7128];
	fma.rn.f32 	%f1027, %f604, %f533, %f1027;
	st.local.f32 	[%rd3+10368], %f1027;
	ld.shared.f32 	%f605, [%r213+7224];
	fma.rn.f32 	%f1026, %f605, %f533, %f1026;
	st.local.f32 	[%rd3+14464], %f1026;
	ld.shared.f32 	%f606, [%r213+7296];
	fma.rn.f32 	%f1025, %f606, %f533, %f1025;
	st.local.f32 	[%rd3+2304], %f1025;
	ld.shared.f32 	%f607, [%r213+7392];
	fma.rn.f32 	%f1024, %f607, %f533, %f1024;
	st.local.f32 	[%rd3+6400], %f1024;
	ld.shared.f32 	%f608, [%r213+7488];
	fma.rn.f32 	%f1023, %f608, %f533, %f1023;
	st.local.f32 	[%rd3+10496], %f1023;
	ld.shared.f32 	%f609, [%r213+7584];
	fma.rn.f32 	%f1022, %f609, %f533, %f1022;
	st.local.f32 	[%rd3+14592], %f1022;
	ld.shared.f32 	%f610, [%r213+7320];
	fma.rn.f32 	%f1021, %f610, %f533, %f1021;
	st.local.f32 	[%rd3+2432], %f1021;
	ld.shared.f32 	%f611, [%r213+7416];
	fma.rn.f32 	%f1020, %f611, %f533, %f1020;
	st.local.f32 	[%rd3+6528], %f1020;
	ld.shared.f32 	%f612, [%r213+7512];
	fma.rn.f32 	%f1019, %f612, %f533, %f1019;
	st.local.f32 	[%rd3+10624], %f1019;
	ld.shared.f32 	%f613, [%r213+7608];
	fma.rn.f32 	%f1018, %f613, %f533, %f1018;
	st.local.f32 	[%rd3+14720], %f1018;
	ld.shared.f32 	%f614, [%r213+7680];
	fma.rn.f32 	%f1017, %f614, %f533, %f1017;
	st.local.f32 	[%rd3+2560], %f1017;
	ld.shared.f32 	%f615, [%r213+7776];
	fma.rn.f32 	%f1016, %f615, %f533, %f1016;
	st.local.f32 	[%rd3+6656], %f1016;
	ld.shared.f32 	%f616, [%r213+7872];
	fma.rn.f32 	%f1015, %f616, %f533, %f1015;
	st.local.f32 	[%rd3+10752], %f1015;
	ld.shared.f32 	%f617, [%r213+7968];
	fma.rn.f32 	%f1014, %f617, %f533, %f1014;
	st.local.f32 	[%rd3+14848], %f1014;
	ld.shared.f32 	%f618, [%r213+7704];
	fma.rn.f32 	%f1013, %f618, %f533, %f1013;
	st.local.f32 	[%rd3+2688], %f1013;
	ld.shared.f32 	%f619, [%r213+7800];
	fma.rn.f32 	%f1012, %f619, %f533, %f1012;
	st.local.f32 	[%rd3+6784], %f1012;
	ld.shared.f32 	%f620, [%r213+7896];
	fma.rn.f32 	%f1011, %f620, %f533, %f1011;
	st.local.f32 	[%rd3+10880], %f1011;
	ld.shared.f32 	%f621, [%r213+7992];
	fma.rn.f32 	%f1010, %f621, %f533, %f1010;
	st.local.f32 	[%rd3+14976], %f1010;
	ld.shared.f32 	%f622, [%r213+8064];
	fma.rn.f32 	%f1009, %f622, %f533, %f1009;
	st.local.f32 	[%rd3+2816], %f1009;
	ld.shared.f32 	%f623, [%r213+8160];
	fma.rn.f32 	%f1008, %f623, %f533, %f1008;
	st.local.f32 	[%rd3+6912], %f1008;
	ld.shared.f32 	%f624, [%r213+8256];
	fma.rn.f32 	%f1007, %f624, %f533, %f1007;
	st.local.f32 	[%rd3+11008], %f1007;
	ld.shared.f32 	%f625, [%r213+8352];
	fma.rn.f32 	%f1006, %f625, %f533, %f1006;
	st.local.f32 	[%rd3+15104], %f1006;
	ld.shared.f32 	%f626, [%r213+8088];
	fma.rn.f32 	%f1005, %f626, %f533, %f1005;
	st.local.f32 	[%rd3+2944], %f1005;
	ld.shared.f32 	%f627, [%r213+8184];
	fma.rn.f32 	%f1004, %f627, %f533, %f1004;
	st.local.f32 	[%rd3+7040], %f1004;
	ld.shared.f32 	%f628, [%r213+8280];
	fma.rn.f32 	%f1003, %f628, %f533, %f1003;
	st.local.f32 	[%rd3+11136], %f1003;
	ld.shared.f32 	%f629, [%r213+8376];
	fma.rn.f32 	%f1002, %f629, %f533, %f1002;
	st.local.f32 	[%rd3+15232], %f1002;
	ld.shared.f32 	%f630, [%r213+8448];
	fma.rn.f32 	%f1001, %f630, %f533, %f1001;
	st.local.f32 	[%rd3+3072], %f1001;
	ld.shared.f32 	%f631, [%r213+8544];
	fma.rn.f32 	%f1000, %f631, %f533, %f1000;
	st.local.f32 	[%rd3+7168], %f1000;
	ld.shared.f32 	%f632, [%r213+8640];
	fma.rn.f32 	%f999, %f632, %f533, %f999;
	st.local.f32 	[%rd3+11264], %f999;
	ld.shared.f32 	%f633, [%r213+8736];
	fma.rn.f32 	%f998, %f633, %f533, %f998;
	st.local.f32 	[%rd3+15360], %f998;
	ld.shared.f32 	%f634, [%r213+8472];
	fma.rn.f32 	%f997, %f634, %f533, %f997;
	st.local.f32 	[%rd3+3200], %f997;
	ld.shared.f32 	%f635, [%r213+8568];
	fma.rn.f32 	%f996, %f635, %f533, %f996;
	st.local.f32 	[%rd3+7296], %f996;
	ld.shared.f32 	%f636, [%r213+8664];
	fma.rn.f32 	%f995, %f636, %f533, %f995;
	st.local.f32 	[%rd3+11392], %f995;
	ld.shared.f32 	%f637, [%r213+8760];
	fma.rn.f32 	%f994, %f637, %f533, %f994;
	st.local.f32 	[%rd3+15488], %f994;
	ld.shared.f32 	%f638, [%r213+8832];
	fma.rn.f32 	%f993, %f638, %f533, %f993;
	st.local.f32 	[%rd3+3328], %f993;
	ld.shared.f32 	%f639, [%r213+8928];
	fma.rn.f32 	%f992, %f639, %f533, %f992;
	st.local.f32 	[%rd3+7424], %f992;
	ld.shared.f32 	%f640, [%r213+9024];
	fma.rn.f32 	%f991, %f640, %f533, %f991;
	st.local.f32 	[%rd3+11520], %f991;
	ld.shared.f32 	%f641, [%r213+9120];
	fma.rn.f32 	%f990, %f641, %f533, %f990;
	st.local.f32 	[%rd3+15616], %f990;
	ld.shared.f32 	%f642, [%r213+8856];
	fma.rn.f32 	%f989, %f642, %f533, %f989;
	st.local.f32 	[%rd3+3456], %f989;
	ld.shared.f32 	%f643, [%r213+8952];
	fma.rn.f32 	%f988, %f643, %f533, %f988;
	st.local.f32 	[%rd3+7552], %f988;
	ld.shared.f32 	%f644, [%r213+9048];
	fma.rn.f32 	%f987, %f644, %f533, %f987;
	st.local.f32 	[%rd3+11648], %f987;
	ld.shared.f32 	%f645, [%r213+9144];
	fma.rn.f32 	%f986, %f645, %f533, %f986;
	st.local.f32 	[%rd3+15744], %f986;
	ld.shared.f32 	%f646, [%r213+9216];
	fma.rn.f32 	%f985, %f646, %f533, %f985;
	st.local.f32 	[%rd3+3584], %f985;
	ld.shared.f32 	%f647, [%r213+9312];
	fma.rn.f32 	%f984, %f647, %f533, %f984;
	st.local.f32 	[%rd3+7680], %f984;
	ld.shared.f32 	%f648, [%r213+9408];
	fma.rn.f32 	%f983, %f648, %f533, %f983;
	st.local.f32 	[%rd3+11776], %f983;
	ld.shared.f32 	%f649, [%r213+9504];
	fma.rn.f32 	%f982, %f649, %f533, %f982;
	st.local.f32 	[%rd3+15872], %f982;
	ld.shared.f32 	%f650, [%r213+9240];
	fma.rn.f32 	%f981, %f650, %f533, %f981;
	st.local.f32 	[%rd3+3712], %f981;
	ld.shared.f32 	%f651, [%r213+9336];
	fma.rn.f32 	%f980, %f651, %f533, %f980;
	st.local.f32 	[%rd3+7808], %f980;
	ld.shared.f32 	%f652, [%r213+9432];
	fma.rn.f32 	%f979, %f652, %f533, %f979;
	st.local.f32 	[%rd3+11904], %f979;
	ld.shared.f32 	%f653, [%r213+9528];
	fma.rn.f32 	%f978, %f653, %f533, %f978;
	st.local.f32 	[%rd3+16000], %f978;
	ld.shared.f32 	%f654, [%r213+9600];
	fma.rn.f32 	%f977, %f654, %f533, %f977;
	st.local.f32 	[%rd3+3840], %f977;
	ld.shared.f32 	%f655, [%r213+9696];
	fma.rn.f32 	%f976, %f655, %f533, %f976;
	st.local.f32 	[%rd3+7936], %f976;
	ld.shared.f32 	%f656, [%r213+9792];
	fma.rn.f32 	%f975, %f656, %f533, %f975;
	st.local.f32 	[%rd3+12032], %f975;
	ld.shared.f32 	%f657, [%r213+9888];
	fma.rn.f32 	%f974, %f657, %f533, %f974;
	st.local.f32 	[%rd3+16128], %f974;
	ld.shared.f32 	%f658, [%r213+9624];
	fma.rn.f32 	%f973, %f658, %f533, %f973;
	st.local.f32 	[%rd3+3968], %f973;
	ld.shared.f32 	%f659, [%r213+9720];
	fma.rn.f32 	%f972, %f659, %f533, %f972;
	st.local.f32 	[%rd3+8064], %f972;
	ld.shared.f32 	%f660, [%r213+9816];
	fma.rn.f32 	%f971, %f660, %f533, %f971;
	st.local.f32 	[%rd3+12160], %f971;
	ld.shared.f32 	%f661, [%r213+9912];
	fma.rn.f32 	%f970, %f661, %f533, %f970;
	st.local.f32 	[%rd3+16256], %f970;
	add.s32 	%r251, %r251, 1;
	setp.ne.s32 	%p22, %r251, 3;
	@%p22 bra 	$L__BB0_22;
	add.s32 	%r250, %r250, 1;
	setp.ne.s32 	%p23, %r250, 3;
	@%p23 bra 	$L__BB0_21;
	add.s32 	%r249, %r249, 1;
	setp.ne.s32 	%p24, %r249, 32;
	@%p24 bra 	$L__BB0_20;
	mov.b32 	%r248, 1;
	mov.pred 	%p34, 0;
	@%p1 bra 	$L__BB0_19;
	add.s32 	%r245, %r245, 1;
	setp.ne.s32 	%p26, %r245, 128;
	@%p26 bra 	$L__BB0_4;
	add.s32 	%r244, %r244, 1;
	setp.ne.s32 	%p27, %r244, 3;
	@%p27 bra 	$L__BB0_3;
	mov.u32 	%r33, %tid.x;
	shl.b32 	%r216, %r33, 5;
	and.b32  	%r34, %r216, 224;
	shl.b32 	%r217, %r33, 12;
	and.b32  	%r218, %r217, 4128768;
	shl.b32 	%r219, %r33, 7;
	and.b32  	%r35, %r219, 1024;
	mov.u32 	%r220, %ctaid.x;
	shl.b32 	%r221, %r220, 8;
	and.b32  	%r36, %r221, 256;
	shl.b32 	%r222, %r220, 16;
	and.b32  	%r223, %r222, 2147352576;
	add.s32 	%r37, %r218, %r223;
	or.b32  	%r224, %r37, %r36;
	or.b32  	%r225, %r224, %r34;
	or.b32  	%r38, %r225, %r35;
	mov.b32 	%r252, 0;
$L__BB0_29:
	shl.b32 	%r40, %r252, 6;
	shl.b32 	%r227, %r252, 13;
	add.s32 	%r41, %r38, %r227;
	mov.b32 	%r253, 0;
$L__BB0_30:
	ld.param.u64 	%rd101, [my_kernel_kernel0_param_5];
	ld.param.u64 	%rd100, [my_kernel_kernel0_param_4];
	ld.param.u64 	%rd99, [my_kernel_kernel0_param_3];
	ld.param.u64 	%rd98, [my_kernel_kernel0_param_2];
	add.s32 	%r228, %r40, %r253;
	mul.wide.u32 	%rd59, %r228, 4;
	add.s64 	%rd60, %rd1, %rd59;
	ld.local.v2.f32 	{%f662, %f663}, [%rd60];
	add.s32 	%r229, %r253, %r34;
	cvta.to.global.u64 	%rd4, %rd99;
	mul.wide.u32 	%rd61, %r229, 4;
	add.s64 	%rd62, %rd4, %rd61;
	ld.global.nc.f32 	%f664, [%rd62];
	cvta.to.global.u64 	%rd5, %rd100;
	add.s64 	%rd63, %rd5, %rd61;
	ld.global.nc.f32 	%f665, [%rd63];
	fma.rn.f32 	%f666, %f662, %f664, %f665;
	add.s32 	%r230, %r41, %r253;
	cvta.to.global.u64 	%rd6, %rd101;
	mul.wide.s32 	%rd64, %r230, 4;
	add.s64 	%rd65, %rd6, %rd64;
	ld.global.nc.f32 	%f667, [%rd65];
	add.f32 	%f668, %f666, %f667;
	max.f32 	%f669, %f668, 0f00000000;
	cvta.to.global.u64 	%rd7, %rd98;
	add.s64 	%rd66, %rd7, %rd64;
	st.global.f32 	[%rd66], %f669;
	ld.local.v2.f32 	{%f670, %f671}, [%rd60+4096];
	fma.rn.f32 	%f672, %f670, %f664, %f665;
	ld.global.nc.f32 	%f673, [%rd65+8192];
	add.f32 	%f674, %f672, %f673;
	max.f32 	%f675, %f674, 0f00000000;
	st.global.f32 	[%rd66+8192], %f675;
	ld.local.v2.f32 	{%f676, %f677}, [%rd60+8192];
	fma.rn.f32 	%f678, %f676, %f664, %f665;
	ld.global.nc.f32 	%f679, [%rd65+16384];
	add.f32 	%f680, %f678, %f679;
	max.f32 	%f681, %f680, 0f00000000;
	st.global.f32 	[%rd66+16384], %f681;
	ld.local.v2.f32 	{%f682, %f683}, [%rd60+12288];
	fma.rn.f32 	%f684, %f682, %f664, %f665;
	ld.global.nc.f32 	%f685, [%rd65+24576];
	add.f32 	%f686, %f684, %f685;
	max.f32 	%f687, %f686, 0f00000000;
	st.global.f32 	[%rd66+24576], %f687;
	ld.global.nc.f32 	%f688, [%rd62+4];
	ld.global.nc.f32 	%f689, [%rd63+4];
	fma.rn.f32 	%f690, %f663, %f688, %f689;
	ld.global.nc.f32 	%f691, [%rd65+4];
	add.f32 	%f692, %f690, %f691;
	max.f32 	%f693, %f692, 0f00000000;
	st.global.f32 	[%rd66+4], %f693;
	fma.rn.f32 	%f694, %f671, %f688, %f689;
	ld.global.nc.f32 	%f695, [%rd65+8196];
	add.f32 	%f696, %f694, %f695;
	max.f32 	%f697, %f696, 0f00000000;
	st.global.f32 	[%rd66+8196], %f697;
	fma.rn.f32 	%f698, %f677, %f688, %f689;
	ld.global.nc.f32 	%f699, [%rd65+16388];
	add.f32 	%f700, %f698, %f699;
	max.f32 	%f701, %f700, 0f00000000;
	st.global.f32 	[%rd66+16388], %f701;
	fma.rn.f32 	%f702, %f683, %f688, %f689;
	ld.global.nc.f32 	%f703, [%rd65+24580];
	add.f32 	%f704, %f702, %f703;
	max.f32 	%f705, %f704, 0f00000000;
	st.global.f32 	[%rd66+24580], %f705;
	add.s32 	%r253, %r253, 2;
	setp.ne.s32 	%p28, %r253, 32;
	@%p28 bra 	$L__BB0_30;
	mov.b32 	%r254, 0;
$L__BB0_32:
	cvt.u64.u32 	%rd67, %r40;
	cvt.s64.s32 	%rd68, %r254;
	add.s64 	%rd69, %rd67, %rd68;
	shl.b64 	%rd70, %rd69, 2;
	add.s64 	%rd71, %rd1, %rd70;
	ld.local.v2.f32 	{%f706, %f707}, [%rd71+128];
	add.s32 	%r232, %r254, %r34;
	mul.wide.u32 	%rd72, %r232, 4;
	add.s64 	%rd73, %rd4, %rd72;
	ld.global.nc.f32 	%f708, [%rd73];
	add.s64 	%rd74, %rd5, %rd72;
	ld.global.nc.f32 	%f709, [%rd74];
	fma.rn.f32 	%f710, %f706, %f708, %f709;
	cvt.u64.u32 	%rd75, %r41;
	add.s64 	%rd76, %rd75, %rd68;
	shl.b64 	%rd77, %rd76, 2;
	add.s64 	%rd78, %rd6, %rd77;
	ld.global.nc.f32 	%f711, [%rd78+2048];
	add.f32 	%f712, %f710, %f711;
	max.f32 	%f713, %f712, 0f00000000;
	add.s64 	%rd79, %rd7, %rd77;
	st.global.f32 	[%rd79+2048], %f713;
	ld.local.v2.f32 	{%f714, %f715}, [%rd71+4224];
	fma.rn.f32 	%f716, %f714, %f708, %f709;
	ld.global.nc.f32 	%f717, [%rd78+10240];
	add.f32 	%f718, %f716, %f717;
	max.f32 	%f719, %f718, 0f00000000;
	st.global.f32 	[%rd79+10240], %f719;
	ld.local.v2.f32 	{%f720, %f721}, [%rd71+8320];
	fma.rn.f32 	%f722, %f720, %f708, %f709;
	ld.global.nc.f32 	%f723, [%rd78+18432];
	add.f32 	%f724, %f722, %f723;
	max.f32 	%f725, %f724, 0f00000000;
	st.global.f32 	[%rd79+18432], %f725;
	ld.local.v2.f32 	{%f726, %f727}, [%rd71+12416];
	fma.rn.f32 	%f728, %f726, %f708, %f709;
	ld.global.nc.f32 	%f729, [%rd78+26624];
	add.f32 	%f730, %f728, %f729;
	max.f32 	%f731, %f730, 0f00000000;
	st.global.f32 	[%rd79+26624], %f731;
	ld.global.nc.f32 	%f732, [%rd73+4];
	ld.global.nc.f32 	%f733, [%rd74+4];
	fma.rn.f32 	%f734, %f707, %f732, %f733;
	ld.global.nc.f32 	%f735, [%rd78+2052];
	add.f32 	%f736, %f734, %f735;
	max.f32 	%f737, %f736, 0f00000000;
	st.global.f32 	[%rd79+2052], %f737;
	fma.rn.f32 	%f738, %f715, %f732, %f733;
	ld.global.nc.f32 	%f739, [%rd78+10244];
	add.f32 	%f740, %f738, %f739;
	max.f32 	%f741, %f740, 0f00000000;
	st.global.f32 	[%rd79+10244], %f741;
	fma.rn.f32 	%f742, %f721, %f732, %f733;
	ld.global.nc.f32 	%f743, [%rd78+18436];
	add.f32 	%f744, %f742, %f743;
	max.f32 	%f745, %f744, 0f00000000;
	st.global.f32 	[%rd79+18436], %f745;
	fma.rn.f32 	%f746, %f727, %f732, %f733;
	ld.global.nc.f32 	%f747, [%rd78+26628];
	add.f32 	%f748, %f746, %f747;
	max.f32 	%f749, %f748, 0f00000000;
	st.global.f32 	[%rd79+26628], %f749;
	add.s32 	%r254, %r254, 2;
	setp.ne.s32 	%p29, %r254, 32;
	@%p29 bra 	$L__BB0_32;
	add.s32 	%r252, %r252, 1;
	setp.ne.s32 	%p30, %r252, 8;
	@%p30 bra 	$L__BB0_29;
	and.b32  	%r234, %r33, 7;
	mul.wide.u32 	%rd80, %r234, 128;
	or.b64  	%rd81, %rd80, 4;
	add.s64 	%rd8, %rd4, %rd81;
	add.s64 	%rd9, %rd5, %rd81;
	add.s64 	%rd10, %rd1, 10240;
	add.s64 	%rd11, %rd7, 1073156;
	add.s32 	%r235, %r37, %r35;
	add.s32 	%r236, %r235, %r36;
	add.s32 	%r47, %r236, %r34;
	add.s64 	%rd12, %rd6, 1073156;
	mov.b32 	%r255, 0;
$L__BB0_35:
	shl.b32 	%r49, %r255, 13;
	mul.wide.u32 	%rd82, %r255, 256;
	add.s64 	%rd104, %rd10, %rd82;
	add.s32 	%r238, %r47, %r49;
	mul.wide.u32 	%rd83, %r238, 4;
	add.s64 	%rd103, %rd11, %rd83;
	add.s64 	%rd102, %rd12, %rd83;
	mov.b32 	%r256, 0;
	mov.u64 	%rd105, %rd9;
	mov.u64 	%rd106, %rd8;
$L__BB0_36:
	ld.local.v2.f32 	{%f750, %f751}, [%rd104+-8192];
	ld.global.nc.f32 	%f752, [%rd106+-4];
	ld.global.nc.f32 	%f753, [%rd105+-4];
	fma.rn.f32 	%f754, %f750, %f752, %f753;
	ld.global.nc.f32 	%f755, [%rd102+-24580];
	add.f32 	%f756, %f754, %f755;
	max.f32 	%f757, %f756, 0f00000000;
	st.global.f32 	[%rd103+-24580], %f757;
	ld.local.v2.f32 	{%f758, %f759}, [%rd104+-4096];
	fma.rn.f32 	%f760, %f758, %f752, %f753;
	ld.global.nc.f32 	%f761, [%rd102+-16388];
	add.f32 	%f762, %f760, %f761;
	max.f32 	%f763, %f762, 0f00000000;
	st.global.f32 	[%rd103+-16388], %f763;
	ld.local.v2.f32 	{%f764, %f765}, [%rd104];
	fma.rn.f32 	%f766, %f764, %f752, %f753;
	ld.global.nc.f32 	%f767, [%rd102+-8196];
	add.f32 	%f768, %f766, %f767;
	max.f32 	%f769, %f768, 0f00000000;
	st.global.f32 	[%rd103+-8196], %f769;
	ld.local.v2.f32 	{%f770, %f771}, [%rd104+4096];
	fma.rn.f32 	%f772, %f770, %f752, %f753;
	ld.global.nc.f32 	%f773, [%rd102+-4];
	add.f32 	%f774, %f772, %f773;
	max.f32 	%f775, %f774, 0f00000000;
	st.global.f32 	[%rd103+-4], %f775;
	ld.global.nc.f32 	%f776, [%rd106];
	ld.global.nc.f32 	%f777, [%rd105];
	fma.rn.f32 	%f778, %f751, %f776, %f777;
	ld.global.nc.f32 	%f779, [%rd102+-24576];
	add.f32 	%f780, %f778, %f779;
	max.f32 	%f781, %f780, 0f00000000;
	st.global.f32 	[%rd103+-24576], %f781;
	fma.rn.f32 	%f782, %f759, %f776, %f777;
	ld.global.nc.f32 	%f783, [%rd102+-16384];
	add.f32 	%f784, %f782, %f783;
	max.f32 	%f785, %f784, 0f00000000;
	st.global.f32 	[%rd103+-16384], %f785;
	fma.rn.f32 	%f786, %f765, %f776, %f777;
	ld.global.nc.f32 	%f787, [%rd102+-8192];
	add.f32 	%f788, %f786, %f787;
	max.f32 	%f789, %f788, 0f00000000;
	st.global.f32 	[%rd103+-8192], %f789;
	fma.rn.f32 	%f790, %f771, %f776, %f777;
	ld.global.nc.f32 	%f791, [%rd102];
	add.f32 	%f792, %f790, %f791;
	max.f32 	%f793, %f792, 0f00000000;
	st.global.f32 	[%rd103], %f793;
	add.s32 	%r256, %r256, 2;
	add.s64 	%rd106, %rd106, 8;
	add.s64 	%rd105, %rd105, 8;
	add.s64 	%rd104, %rd104, 8;
	add.s64 	%rd103, %rd103, 8;
	add.s64 	%rd102, %rd102, 8;
	setp.ne.s32 	%p31, %r256, 32;
	@%p31 bra 	$L__BB0_36;
	add.s32 	%r240, %r38, %r49;
	cvt.u64.u32 	%rd26, %r240;
	shl.b32 	%r241, %r255, 6;
	cvt.u64.u32 	%rd27, %r241;
	mov.b32 	%r257, 0;
$L__BB0_38:
	cvt.s64.s32 	%rd84, %r257;
	add.s64 	%rd85, %rd27, %rd84;
	shl.b64 	%rd86, %rd85, 2;
	add.s64 	%rd87, %rd1, %rd86;
	ld.local.v2.f32 	{%f794, %f795}, [%rd87+2176];
	add.s32 	%r242, %r257, %r34;
	mul.wide.u32 	%rd88, %r242, 4;
	add.s64 	%rd89, %rd4, %rd88;
	ld.global.nc.f32 	%f796, [%rd89];
	add.s64 	%rd90, %rd5, %rd88;
	ld.global.nc.f32 	%f797, [%rd90];
	fma.rn.f32 	%f798, %f794, %f796, %f797;
	add.s64 	%rd91, %rd26, %rd84;
	shl.b64 	%rd92, %rd91, 2;
	add.s64 	%rd93, %rd92, 2048;
	add.s64 	%rd94, %rd6, %rd93;
	ld.global.nc.f32 	%f799, [%rd94+1048576];
	add.f32 	%f800, %f798, %f799;
	max.f32 	%f801, %f800, 0f00000000;
	add.s64 	%rd95, %rd7, %rd93;
	st.global.f32 	[%rd95+1048576], %f801;
	ld.local.v2.f32 	{%f802, %f803}, [%rd87+6272];
	fma.rn.f32 	%f804, %f802, %f796, %f797;
	ld.global.nc.f32 	%f805, [%rd94+1056768];
	add.f32 	%f806, %f804, %f805;
	max.f32 	%f807, %f806, 0f00000000;
	st.global.f32 	[%rd95+1056768], %f807;
	ld.local.v2.f32 	{%f808, %f809}, [%rd87+10368];
	fma.rn.f32 	%f810, %f808, %f796, %f797;
	ld.global.nc.f32 	%f811, [%rd94+1064960];
	add.f32 	%f812, %f810, %f811;
	max.f32 	%f813, %f812, 0f00000000;
	st.global.f32 	[%rd95+1064960], %f813;
	ld.local.v2.f32 	{%f814, %f815}, [%rd87+14464];
	fma.rn.f32 	%f816, %f814, %f796, %f797;
	ld.global.nc.f32 	%f817, [%rd94+1073152];
	add.f32 	%f818, %f816, %f817;
	max.f32 	%f819, %f818, 0f00000000;
	st.global.f32 	[%rd95+1073152], %f819;
	ld.global.nc.f32 	%f820, [%rd89+4];
	ld.global.nc.f32 	%f821, [%rd90+4];
	fma.rn.f32 	%f822, %f795, %f820, %f821;
	ld.global.nc.f32 	%f823, [%rd94+1048580];
	add.f32 	%f824, %f822, %f823;
	max.f32 	%f825, %f824, 0f00000000;
	st.global.f32 	[%rd95+1048580], %f825;
	fma.rn.f32 	%f826, %f803, %f820, %f821;
	ld.global.nc.f32 	%f827, [%rd94+1056772];
	add.f32 	%f828, %f826, %f827;
	max.f32 	%f829, %f828, 0f00000000;
	st.global.f32 	[%rd95+1056772], %f829;
	fma.rn.f32 	%f830, %f809, %f820, %f821;
	ld.global.nc.f32 	%f831, [%rd94+1064964];
	add.f32 	%f832, %f830, %f831;
	max.f32 	%f833, %f832, 0f00000000;
	st.global.f32 	[%rd95+1064964], %f833;
	fma.rn.f32 	%f834, %f815, %f820, %f821;
	ld.global.nc.f32 	%f835, [%rd94+1073156];
	add.f32 	%f836, %f834, %f835;
	max.f32 	%f837, %f836, 0f00000000;
	st.global.f32 	[%rd95+1073156], %f837;
	add.s32 	%r257, %r257, 2;
	setp.ne.s32 	%p32, %r257, 32;
	@%p32 bra 	$L__BB0_38;
	add.s32 	%r255, %r255, 1;
	setp.ne.s32 	%p33, %r255, 8;
	@%p33 bra 	$L__BB0_35;
	ret;

}


// ===== COMPILED SASS (sm_100) =====

	.target	sm_100

	.elftype	@"ET_EXEC"


//--------------------- .note.nv.tkinfo           --------------------------
	.section	.note.nv.tkinfo,"",@"SHT_NOTE"
	.sectionflags	@"SHF_NOTE_NV_TKINFO"
	.tkinfo
        /*0018*/ 	.word	0x00000002
        /*0030*/ 	.string	""
        /*0030*/ 	.string	"ptxas"
        /*0030*/ 	.string	"Cuda compilation tools, release 13.0, V13.0.88"
        /*0030*/ 	.string	"Build cuda_13.0.r13.0/compiler.36424714_0"
        /*0030*/ 	.string	"-arch sm_100 -m 64 "



//--------------------- .note.nv.cuinfo           --------------------------
	.section	.note.nv.cuinfo,"",@"SHT_NOTE"
	.sectionflags	@"SHF_NOTE_NV_CUINFO"
        /*0018*/ 	.short	0x0002
        /*001a*/ 	.short	0x0064
        /*001c*/ 	.short	0x0082
	.zero		2


//--------------------- .nv.info                  --------------------------
	.section	.nv.info,"",@"SHT_CUDA_INFO"
	.align	4


	//----- nvinfo : EIATTR_REGCOUNT
	.align		4
        /*0000*/ 	.byte	0x04, 0x2f
        /*0002*/ 	.short	(.L_1 - .L_0)
	.align		4
.L_0:
        /*0004*/ 	.word	index@(my_kernel_kernel0)
        /*0008*/ 	.word	0x000000a7


	//----- nvinfo : EIATTR_FRAME_SIZE
	.align		4
.L_1:
        /*000c*/ 	.byte	0x04, 0x11
        /*000e*/ 	.short	(.L_3 - .L_2)
	.align		4
.L_2:
        /*0010*/ 	.word	index@(my_kernel_kernel0)
        /*0014*/ 	.word	0x00004000


	//----- nvinfo : EIATTR_MIN_STACK_SIZE
	.align		4
.L_3:
        /*0018*/ 	.byte	0x04, 0x12
        /*001a*/ 	.short	(.L_5 - .L_4)
	.align		4
.L_4:
        /*001c*/ 	.word	index@(my_kernel_kernel0)
        /*0020*/ 	.word	0x00004000
.L_5:


//--------------------- .nv.compat                --------------------------
	.section	.nv.compat,"",@"SHT_CUDA_COMPAT_INFO"
	.align	4
        /*0000*/ 	.byte	0x02, 0x09, 0x00, 0x00, 0x02, 0x02, 0x01, 0x00, 0x02, 0x05, 0x05, 0x00, 0x03, 0x07, 0x01, 0x01
        /*0010*/ 	.byte	0x02, 0x03, 0x00, 0x00, 0x02, 0x06, 0x01, 0x00, 0x04, 0x0b, 0x08, 0x00, 0x09, 0x00, 0x00, 0x00
        /*0020*/ 	.byte	0x00, 0x00, 0x00, 0x00


//--------------------- .nv.info.my_kernel_kernel0 --------------------------
	.section	.nv.info.my_kernel_kernel0,"",@"SHT_CUDA_INFO"
	.sectionflags	@""
	.align	4


	//----- nvinfo : EIATTR_CUDA_API_VERSION
	.align		4
        /*0000*/ 	.byte	0x04, 0x37
        /*0002*/ 	.short	(.L_7 - .L_6)
.L_6:
        /*0004*/ 	.word	0x00000082


	//----- nvinfo : EIATTR_KPARAM_INFO
	.align		4
.L_7:
        /*0008*/ 	.byte	0x04, 0x17
        /*000a*/ 	.short	(.L_9 - .L_8)
.L_8:
        /*000c*/ 	.word	0x00000000
        /*0010*/ 	.short	0x0005
        /*0012*/ 	.short	0x0028
        /*0014*/ 	.byte	0x00, 0xf5, 0x21, 0x00


	//----- nvinfo : EIATTR_KPARAM_INFO
	.align		4
.L_9:
        /*0018*/ 	.byte	0x04, 0x17
        /*001a*/ 	.short	(.L_11 - .L_10)
.L_10:
        /*001c*/ 	.word	0x00000000
        /*0020*/ 	.short	0x0004
        /*0022*/ 	.short	0x0020
        /*0024*/ 	.byte	0x00, 0xf5, 0x21, 0x00


	//----- nvinfo : EIATTR_KPARAM_INFO
	.align		4
.L_11:
        /*0028*/ 	.byte	0x04, 0x17
        /*002a*/ 	.short	(.L_13 - .L_12)
.L_12:
        /*002c*/ 	.word	0x00000000
        /*0030*/ 	.short	0x0003
        /*0032*/ 	.short	0x0018
        /*0034*/ 	.byte	0x00, 0xf5, 0x21, 0x00


	//----- nvinfo : EIATTR_KPARAM_INFO
	.align		4
.L_13:
        /*0038*/ 	.byte	0x04, 0x17
        /*003a*/ 	.short	(.L_15 - .L_14)
.L_14:
        /*003c*/ 	.word	0x00000000
        /*0040*/ 	.short	0x0002
        /*0042*/ 	.short	0x0010
        /*0044*/ 	.byte	0x00, 0xf5, 0x21, 0x00


	//----- nvinfo : EIATTR_KPARAM_INFO
	.align		4
.L_15:
        /*0048*/ 	.byte	0x04, 0x17
        /*004a*/ 	.short	(.L_17 - .L_16)
.L_16:
        /*004c*/ 	.word	0x00000000
        /*0050*/ 	.short	0x0001
        /*0052*/ 	.short	0x0008
        /*0054*/ 	.byte	0x00, 0xf5, 0x21, 0x00


	//----- nvinfo : EIATTR_KPARAM_INFO
	.align		4
.L_17:
        /*0058*/ 	.byte	0x04, 0x17
        /*005a*/ 	.short	(.L_19 - .L_18)
.L_18:
        /*005c*/ 	.word	0x00000000
        /*0060*/ 	.short	0x0000
        /*0062*/ 	.short	0x0000
        /*0064*/ 	.byte	0x00, 0xf5, 0x21, 0x00


	//----- nvinfo : EIATTR_SPARSE_MMA_MASK
	.align		4
.L_19:
        /*0068*/ 	.byte	0x03, 0x50
        /*006a*/ 	.short	0x0000


	//----- nvinfo : EIATTR_MAXREG_COUNT
	.align		4
        /*006c*/ 	.byte	0x03, 0x1b
        /*006e*/ 	.short	0x00ff


	//----- nvinfo : EIATTR_NUM_BARRIERS
	.align		4
        /*0070*/ 	.byte	0x02, 0x4c
        /*0072*/ 	.byte	0x01
	.zero		1


	//----- nvinfo : EIATTR_MERCURY_ISA_VERSION
	.align		4
        /*0074*/ 	.byte	0x03, 0x5f
        /*0076*/ 	.short	0x0101


	//----- nvinfo : EIATTR_VRC_CTA_INIT_COUNT
	.align		4
        /*0078*/ 	.byte	0x02, 0x4a
	.zero		1
	.zero		1


	//----- nvinfo : EIATTR_EXIT_INSTR_OFFSETS
	.align		4
        /*007c*/ 	.byte	0x04, 0x1c
        /*007e*/ 	.short	(.L_21 - .L_20)


	//   ....[0]....
.L_20:
        /*0080*/ 	.word	0x000058f0


	//----- nvinfo : EIATTR_CRS_STACK_SIZE
	.align		4
.L_21:
        /*0084*/ 	.byte	0x04, 0x1e
        /*0086*/ 	.short	(.L_23 - .L_22)
.L_22:
        /*0088*/ 	.word	0x00000000


	//----- nvinfo : EIATTR_CBANK_PARAM_SIZE
	.align		4
.L_23:
        /*008c*/ 	.byte	0x03, 0x19
        /*008e*/ 	.short	0x0030


	//----- nvinfo : EIATTR_PARAM_CBANK
	.align		4
        /*0090*/ 	.byte	0x04, 0x0a
        /*0092*/ 	.short	(.L_25 - .L_24)
	.align		4
.L_24:
        /*0094*/ 	.word	index@(.nv.constant0.my_kernel_kernel0)
        /*0098*/ 	.short	0x0380
        /*009a*/ 	.short	0x0030


	//----- nvinfo : EIATTR_SW_WAR
	.align		4
.L_25:
        /*009c*/ 	.byte	0x04, 0x36
        /*009e*/ 	.short	(.L_27 - .L_26)
.L_26:
        /*00a0*/ 	.word	0x00000008
.L_27:


//--------------------- .nv.callgraph             --------------------------
	.section	.nv.callgraph,"",@"SHT_CUDA_CALLGRAPH"
	.align	4
	.sectionentsize	8
	.align		4
        /*0000*/ 	.word	0x00000000
	.align		4
        /*0004*/ 	.word	0xffffffff
	.align		4
        /*0008*/ 	.word	0x00000000
	.align		4
        /*000c*/ 	.word	0xfffffffe
	.align		4
        /*0010*/ 	.word	0x00000000
	.align		4
        /*0014*/ 	.word	0xfffffffd
	.align		4
        /*0018*/ 	.word	0x00000000
	.align		4
        /*001c*/ 	.word	0xfffffffc


//--------------------- .text.my_kernel_kernel0   --------------------------
	.section	.text.my_kernel_kernel0,"ax",@progbits
	.align	128
        .global         my_kernel_kernel0
        .type           my_kernel_kernel0,@function
        .size           my_kernel_kernel0,(.L_x_20 - my_kernel_kernel0)
        .other          my_kernel_kernel0,@"STO_CUDA_ENTRY STV_DEFAULT"
my_kernel_kernel0:
.text.my_kernel_kernel0:
[----:B------:R-:W0:Y:S01]  /*0000*/  LDC R1, c[0x0][0x37c] ;  /* 0x0000df00ff017b82 */ /* 0x000e220000000800 */
[----:B------:R-:W-:Y:S01]  /*0010*/  HFMA2 R0, -RZ, RZ, 0, 0 ;  /* 0x00000000ff007431 */ /* 0x000fe200000001ff */
[----:B0-----:R-:W-:-:S07]  /*0020*/  IADD3 R1, PT, PT, R1, -0x4000, RZ ;  /* 0xffffc00001017810 */ /* 0x001fce0007ffe0ff */
.L_x_0:
[C---:B0-----:R-:W-:Y:S02]  /*0030*/  LEA R2, R0.reuse, R1, 0x2 ;  /* 0x0000000100027211 */ /* 0x041fe400078e10ff */
[----:B------:R-:W-:-:S03]  /*0040*/  IADD3 R0, PT, PT, R0, 0x1, RZ ;  /* 0x0000000100007810 */ /* 0x000fc60007ffe0ff */
[----:B------:R0:W-:Y:S01]  /*0050*/  STL [R2], RZ ;  /* 0x000000ff02007387 */ /* 0x0001e20000100800 */
[----:B------:R-:W-:-:S03]  /*0060*/  ISETP.NE.AND P0, PT, R0, 0x20, PT ;  /* 0x000000200000780c */ /* 0x000fc60003f05270 */
[----:B------:R0:W-:Y:S04]  /*0070*/  STL [R2+0x1000], RZ ;  /* 0x001000ff02007387 */ /* 0x0001e80000100800 */
        /* <DEDUP_REMOVED lines=125> */
[----:B------:R0:W-:Y:S01]  /*0850*/  STL [R2+0x3f80], RZ ;  /* 0x003f80ff02007387 */ /* 0x0001e20000100800 */
[----:B------:R-:W-:Y:S05]  /*0860*/  @P0 BRA `(.L_x_0) ;  /* 0xfffffff400f00947 */ /* 0x000fea000383ffff */
[----:B------:R-:W-:Y:S01]  /*0870*/  IMAD.MOV.U32 R0, RZ, RZ, RZ ;  /* 0x000000ffff007224 */ /* 0x000fe200078e00ff */
[----:B------:R-:W1:Y:S06]  /*0880*/  LDCU.64 UR12, c[0x0][0x358] ;  /* 0x00006b00ff0c77ac */ /* 0x000e6c0008000a00 */
.L_x_12:
[----:B---3--:R-:W-:-:S07]  /*0890*/  MOV R3, RZ ;  /* 0x000000ff00037202 */ /* 0x008fce0000000f00 */
.L_x_11:
[----:B---3--:R-:W2:Y:S01]  /*08a0*/  S2R R15, SR_CTAID.X ;  /* 0x00000000000f7919 */ /* 0x008ea20000002500 */
[----:B------:R-:W3:Y:S01]  /*08b0*/  LDC.64 R4, c[0x0][0x380] ;  /* 0x0000e000ff047b82 */ /* 0x000ee20000000a00 */
[----:B------:R-:W-:Y:S01]  /*08c0*/  HFMA2 R9, -RZ, RZ, 0, 0 ;  /* 0x00000000ff097431 */ /* 0x000fe200000001ff */
[----:B0-----:R-:W0:Y:S01]  /*08d0*/  S2R R2, SR_TID.X ;  /* 0x0000000000027919 */ /* 0x001e220000002100 */
[C---:B--2---:R-:W-:Y:S02]  /*08e0*/  SHF.L.U32 R7, R15.reuse, 0x10, RZ ;  /* 0x000000100f077819 */ /* 0x044fe400000006ff */
[C---:B------:R-:W-:Y:S02]  /*08f0*/  LOP3.LUT R8, R15.reuse, 0x1, RZ, 0xc0, !PT ;  /* 0x000000010f087812 */ /* 0x040fe400078ec0ff */
[----:B0-----:R-:W-:Y:S02]  /*0900*/  LOP3.LUT R6, R2, 0x7ffe0001, R7, 0xc8, !PT ;  /* 0x7ffe000102067812 */ /* 0x001fe400078ec807 */
[----:B------:R-:W-:-:S02]  /*0910*/  SHF.L.U32 R7, R15, 0x3, RZ ;  /* 0x000000030f077819 */ /* 0x000fc400000006ff */
[----:B------:R-:W-:Y:S01]  /*0920*/  SHF.R.U32.HI R10, RZ, 0x1, R2 ;  /* 0x00000001ff0a7819 */ /* 0x000fe20000011602 */
[----:B------:R-:W-:Y:S01]  /*0930*/  IMAD R6, R3, 0x2, R6 ;  /* 0x0000000203067824 */ /* 0x000fe200078e0206 */
[----:B------:R-:W-:-:S04]  /*0940*/  LOP3.LUT R11, R7, 0x7ffffff0, RZ, 0xc0, !PT ;  /* 0x7ffffff0070b7812 */ /* 0x000fc800078ec0ff */
[----:B------:R-:W-:Y:S01]  /*0950*/  IADD3 R16, PT, PT, R6, -0x2300, RZ ;  /* 0xffffdd0006107810 */ /* 0x000fe20007ffe0ff */
[----:B------:R-:W-:Y:S06]  /*0960*/  BAR.SYNC.DEFER_BLOCKING 0x0 ;  /* 0x0000000000007b1d */ /* 0x000fec0000010000 */
.L_x_5:
[----:B------:R-:W-:Y:S01]  /*0970*/  LEA R14, R9, R10, 0x4 ;  /* 0x0000000a090e7211 */ /* 0x000fe200078e20ff */
[----:B------:R-:W-:Y:S03]  /*0980*/  BSSY.RECONVERGENT B0, `(.L_x_1) ;  /* 0x0000036000007945 */ /* 0x000fe60003800200 */
[----:B------:R-:W-:-:S04]  /*0990*/  LOP3.LUT R7, R14, 0xffff, RZ, 0xc0, !PT ;  /* 0x0000ffff0e077812 */ /* 0x000fc800078ec0ff */
[----:B0-----:R-:W-:-:S04]  /*09a0*/  SHF.R.U32.HI R6, RZ, 0x5, R7 ;  /* 0x00000005ff067819 */ /* 0x001fc80000011607 */
[----:B------:R-:W-:-:S05]  /*09b0*/  LOP3.LUT R6, R6, 0xffff, RZ, 0xc0, !PT ;  /* 0x0000ffff06067812 */ /* 0x000fca00078ec0ff */
[----:B------:R-:W-:-:S05]  /*09c0*/  IMAD R6, R6, 0x97c, RZ ;  /* 0x0000097c06067824 */ /* 0x000fca00078e02ff */
[----:B------:R-:W-:-:S04]  /*09d0*/  SHF.R.U32.HI R17, RZ, 0x10, R6 ;  /* 0x00000010ff117819 */ /* 0x000fc80000011606 */
[----:B------:R-:W-:-:S05]  /*09e0*/  PRMT R6, R17, 0x9910, RZ ;  /* 0x0000991011067816 */ /* 0x000fca00000000ff */
[----:B------:R-:W-:-:S05]  /*09f0*/  IMAD R6, R6, 0x360, RZ ;  /* 0x0000036006067824 */ /* 0x000fca00078e02ff */
[----:B------:R-:W-:-:S04]  /*0a00*/  IADD3 R6, PT, PT, RZ, -R6, RZ ;  /* 0x80000006ff067210 */ /* 0x000fc80007ffe0ff */
[----:B------:R-:W-:-:S04]  /*0a10*/  PRMT R6, R6, 0x7710, RZ ;  /* 0x0000771006067816 */ /* 0x000fc800000000ff */
[----:B------:R-:W-:-:S04]  /*0a20*/  IADD3 R6, PT, PT, R14, R6, RZ ;  /* 0x000000060e067210 */ /* 0x000fc80007ffe0ff */
[----:B------:R-:W-:-:S05]  /*0a30*/  LOP3.LUT R12, R6, 0xffff, RZ, 0xc0, !PT ;  /* 0x0000ffff060c7812 */ /* 0x000fca00078ec0ff */
[----:B------:R-:W-:-:S05]  /*0a40*/  IMAD R6, R12, 0x556, RZ ;  /* 0x000005560c067824 */ /* 0x000fca00078e02ff */
[----:B------:R-:W-:-:S04]  /*0a50*/  SHF.R.U32.HI R6, RZ, 0x10, R6 ;  /* 0x00000010ff067819 */ /* 0x000fc80000011606 */
[----:B------:R-:W-:Y:S01]  /*0a60*/  LOP3.LUT P0, RZ, R11, R6, RZ, 0xfc, !PT ;  /* 0x000000060bff7212 */ /* 0x000fe2000780fcff */
[----:B------:R-:W-:-:S05]  /*0a70*/  IMAD.IADD R6, R6, 0x1, R11 ;  /* 0x0000000106067824 */ /* 0x000fca00078e020b */
[----:B------:R-:W-:Y:S02]  /*0a80*/  ISETP.GT.U32.OR P0, PT, R6, 0x20, !P0 ;  /* 0x000000200600780c */ /* 0x000fe40004704470 */
[----:B------:R-:W-:-:S11]  /*0a90*/  MOV R6, RZ ;  /* 0x000000ff00067202 */ /* 0x000fd60000000f00 */
[----:B------:R-:W-:Y:S05]  /*0aa0*/  @P0 BRA `(.L_x_2) ;  /* 0x00000000008c0947 */ /* 0x000fea0003800000 */
[----:B------:R-:W-:-:S05]  /*0ab0*/  IMAD R13, R7, 0xaaab, RZ ;  /* 0x0000aaab070d7824 */ /* 0x000fca00078e02ff */
[----:B------:R-:W-:-:S04]  /*0ac0*/  SHF.R.U32.HI R7, RZ, 0x15, R13 ;  /* 0x00000015ff077819 */ /* 0x000fc8000001160d */
[----:B------:R-:W-:-:S05]  /*0ad0*/  PRMT R7, R7, 0x9910, RZ ;  /* 0x0000991007077816 */ /* 0x000fca00000000ff */
[----:B------:R-:W-:-:S05]  /*0ae0*/  IMAD R7, R7, 0x30, RZ ;  /* 0x0000003007077824 */ /* 0x000fca00078e02ff */
[----:B------:R-:W-:-:S04]  /*0af0*/  IADD3 R7, PT, PT, RZ, -R7, RZ ;  /* 0x80000007ff077210 */ /* 0x000fc80007ffe0ff */
[----:B------:R-:W-:-:S04]  /*0b00*/  PRMT R7, R7, 0x7710, RZ ;  /* 0x0000771007077816 */ /* 0x000fc800000000ff */
[----:B------:R-:W-:-:S04]  /*0b10*/  IADD3 R7, PT, PT, R14, R7, RZ ;  /* 0x000000070e077210 */ /* 0x000fc80007ffe0ff */
[----:B------:R-:W-:-:S05]  /*0b20*/  PRMT R7, R7, 0x9910, RZ ;  /* 0x0000991007077816 */ /* 0x000fca00000000ff */
[----:B------:R-:W-:-:S05]  /*0b30*/  IMAD R7, R7, 0x56, RZ ;  /* 0x0000005607077824 */ /* 0x000fca00078e02ff */
[----:B------:R-:W-:-:S04]  /*0b40*/  LOP3.LUT R7, R7, 0xffff, RZ, 0xc0, !PT ;  /* 0x0000ffff07077812 */ /* 0x000fc800078ec0ff */
[----:B------:R-:W-:-:S04]  /*0b50*/  SHF.R.U32.HI R7, RZ, 0x8, R7 ;  /* 0x00000008ff077819 */ /* 0x000fc80000011607 */
[----:B------:R-:W-:-:S04]  /*0b60*/  LOP3.LUT R7, R7, 0xff, RZ, 0xc0, !PT ;  /* 0x000000ff07077812 */ /* 0x000fc800078ec0ff */
[----:B------:R-:W-:Y:S02]  /*0b70*/  LOP3.LUT P0, RZ, R0, R7, RZ, 0xfc, !PT ;  /* 0x0000000700ff7212 */ /* 0x000fe4000780fcff */
[----:B------:R-:W-:-:S04]  /*0b80*/  IADD3 R7, PT, PT, R7, R0, RZ ;  /* 0x0000000007077210 */ /* 0x000fc80007ffe0ff */
[----:B------:R-:W-:-:S13]  /*0b90*/  ISETP.GT.U32.OR P0, PT, R7, 0x10, !P0 ;  /* 0x000000100700780c */ /* 0x000fda0004704470 */
[----:B------:R-:W-:Y:S05]  /*0ba0*/  @P0 BRA `(.L_x_2) ;  /* 0x00000000004c0947 */ /* 0x000fea0003800000 */
[----:B------:R-:W-:-:S04]  /*0bb0*/  SHF.R.U32.HI R7, RZ, 0x11, R13 ;  /* 0x00000011ff077819 */ /* 0x000fc8000001160d */
[----:B------:R-:W-:-:S05]  /*0bc0*/  PRMT R7, R7, 0x9910, RZ ;  /* 0x0000991007077816 */ /* 0x000fca00000000ff */
[----:B------:R-:W-:-:S04]  /*0bd0*/  IMAD R7, R7, 0x3, RZ ;  /* 0x0000000307077824 */ /* 0x000fc800078e02ff */
[----:B------:R-:W-:-:S05]  /*0be0*/  IMAD.MOV R7, RZ, RZ, -R7 ;  /* 0x000000ffff077224 */ /* 0x000fca00078e0a07 */
[----:B------:R-:W-:-:S04]  /*0bf0*/  PRMT R7, R7, 0x7710, RZ ;  /* 0x0000771007077816 */ /* 0x000fc800000000ff */
[----:B------:R-:W-:-:S04]  /*0c00*/  IADD3 R7, PT, PT, R14, R7, RZ ;  /* 0x000000070e077210 */ /* 0x000fc80007ffe0ff */
[----:B------:R-:W-:-:S04]  /*0c10*/  LOP3.LUT R7, R7, 0xffff, RZ, 0xc0, !PT ;  /* 0x0000ffff07077812 */ /* 0x000fc800078ec0ff */
[----:B------:R-:W-:-:S13]  /*0c20*/  LOP3.LUT P0, RZ, R7, 0x1, R15, 0xf8, !PT ;  /* 0x0000000107ff7812 */ /* 0x000fda000780f80f */
[----:B------:R-:W-:Y:S05]  /*0c30*/  @!P0 BRA `(.L_x_2) ;  /* 0x0000000000288947 */ /* 0x000fea0003800000 */
[----:B------:R-:W-:-:S04]  /*0c40*/  IADD3 R7, PT, PT, R8, R7, RZ ;  /* 0x0000000708077210 */ /* 0x000fc80007ffe0ff */
[----:B------:R-:W-:-:S13]  /*0c50*/  ISETP.GT.U32.AND P0, PT, R7, 0x2, PT ;  /* 0x000000020700780c */ /* 0x000fda0003f04070 */
[----:B------:R-:W-:Y:S05]  /*0c60*/  @P0 BRA `(.L_x_2) ;  /* 0x00000000001c0947 */ /* 0x000fea0003800000 */
[----:B------:R-:W-:Y:S01]  /*0c70*/  IMAD R13, R12, 0xaaab, RZ ;  /* 0x0000aaab0c0d7824 */ /* 0x000fe200078e02ff */
[----:B------:R-:W-:-:S04]  /*0c80*/  LEA R6, R17, R16, 0x12 ;  /* 0x0000001011067211 */ /* 0x000fc800078e90ff */
[----:B------:R-:W-:Y:S02]  /*0c90*/  LEA R7, R7, R6, 0x8 ;  /* 0x0000000607077211 */ /* 0x000fe400078e40ff */
[----:B------:R-:W-:-:S05]  /*0ca0*/  LEA.HI R6, R13, R0, RZ, 0xf ;  /* 0x000000000d067211 */ /* 0x000fca00078f78ff */
[----:B------:R-:W-:-:S04]  /*0cb0*/  IMAD R7, R6, 0x200, R7 ;  /* 0x0000020006077824 */ /* 0x000fc800078e0207 */
[----:B---3--:R-:W-:-:S06]  /*0cc0*/  IMAD.WIDE R6, R7, 0x4, R4 ;  /* 0x0000000407067825 */ /* 0x008fcc00078e0204 */
[----:B-1----:R0:W5:Y:S02]  /*0cd0*/  LDG.E.CONSTANT R6, desc[UR12][R6.64] ;  /* 0x0000000c06067981 */ /* 0x002164000c1e9900 */
.L_x_2:
[----:B-1----:R-:W-:Y:S05]  /*0ce0*/  BSYNC.RECONVERGENT B0 ;  /* 0x0000000000007941 */ /* 0x002fea0003800200 */
.L_x_1:
[----:B------:R-:W-:Y:S01]  /*0cf0*/  IADD3 R19, PT, PT, R14, 0x10, RZ ;  /* 0x000000100e137810 */ /* 0x000fe20007ffe0ff */
[----:B------:R-:W1:Y:S01]  /*0d00*/  S2UR UR5, SR_CgaCtaId ;  /* 0x00000000000579c3 */ /* 0x000e620000008800 */
[----:B------:R-:W-:Y:S01]  /*0d10*/  UMOV UR4, 0x400 ;  /* 0x0000040000047882 */ /* 0x000fe20000000000 */
[----:B------:R-:W-:Y:S01]  /*0d20*/  BSSY.RECONVERGENT B0, `(.L_x_3) ;  /* 0x000003a000007945 */ /* 0x000fe20003800200 */
[----:B------:R-:W-:-:S04]  /*0d30*/  LOP3.LUT R13, R19, 0xffff, RZ, 0xc0, !PT ;  /* 0x0000ffff130d7812 */ /* 0x000fc800078ec0ff */
[----:B0-----:R-:W-:-:S04]  /*0d40*/  SHF.R.U32.HI R7, RZ, 0x5, R13 ;  /* 0x00000005ff077819 */ /* 0x001fc8000001160d */
[----:B------:R-:W-:-:S05]  /*0d50*/  LOP3.LUT R7, R7, 0xffff, RZ, 0xc0, !PT ;  /* 0x0000ffff07077812 */ /* 0x000fca00078ec0ff */
[----:B------:R-:W-:-:S05]  /*0d60*/  IMAD R7, R7, 0x97c, RZ ;  /* 0x0000097c07077824 */ /* 0x000fca00078e02ff */
[----:B------:R-:W-:Y:S01]  /*0d70*/  SHF.R.U32.HI R21, RZ, 0x10, R7 ;  /* 0x00000010ff157819 */ /* 0x000fe20000011607 */
[----:B-1----:R-:W-:-:S03]  /*0d80*/  ULEA UR6, UR5, UR4, 0x18 ;  /* 0x0000000405067291 */ /* 0x002fc6000f8ec0ff */
[----:B------:R-:W-:-:S05]  /*0d90*/  PRMT R7, R21, 0x9910, RZ ;  /* 0x0000991015077816 */ /* 0x000fca00000000ff */
[----:B------:R-:W-:-:S05]  /*0da0*/  IMAD R7, R7, 0x360, RZ ;  /* 0x0000036007077824 */ /* 0x000fca00078e02ff */
[----:B------:R-:W-:-:S04]  /*0db0*/  IADD3 R7, PT, PT, RZ, -R7, RZ ;  /* 0x80000007ff077210 */ /* 0x000fc80007ffe0ff */
[----:B------:R-:W-:-:S04]  /*0dc0*/  PRMT R7, R7, 0x7710, RZ ;  /* 0x0000771007077816 */ /* 0x000fc800000000ff */
[----:B------:R-:W-:Y:S02]  /*0dd0*/  IADD3 R14, PT, PT, R19, R7, RZ ;  /* 0x00000007130e7210 */ /* 0x000fe40007ffe0ff */
[----:B------:R-:W-:Y:S02]  /*0de0*/  LEA R7, R9, R2, 0x5 ;  /* 0x0000000209077211 */ /* 0x000fe400078e28ff */
[----:B------:R-:W-:Y:S02]  /*0df0*/  LOP3.LUT R14, R14, 0xffff, RZ, 0xc0, !PT ;  /* 0x0000ffff0e0e7812 */ /* 0x000fe400078ec0ff */
[----:B------:R-:W-:Y:S02]  /*0e00*/  LEA R17, R7, UR6, 0x2 ;  /* 0x0000000607117c11 */ /* 0x000fe4000f8e10ff */
[----:B------:R-:W-:Y:S01]  /*0e10*/  MOV R7, RZ ;  /* 0x000000ff00077202 */ /* 0x000fe20000000f00 */
[----:B------:R-:W-:Y:S02]  /*0e20*/  IMAD R12, R14, 0x556, RZ ;  /* 0x000005560e0c7824 */ /* 0x000fe400078e02ff */
[----:B-----5:R0:W-:Y:S03]  /*0e30*/  STS [R17], R6 ;  /* 0x0000000611007388 */ /* 0x0201e60000000800 */
[----:B------:R-:W-:-:S04]  /*0e40*/  SHF.R.U32.HI R12, RZ, 0x10, R12 ;  /* 0x00000010ff0c7819 */ /* 0x000fc8000001160c */
[C---:B------:R-:W-:Y:S01]  /*0e50*/  LOP3.LUT P0, RZ, R11.reuse, R12, RZ, 0xfc, !PT ;  /* 0x0000000c0bff7212 */ /* 0x040fe2000780fcff */
[----:B------:R-:W-:-:S05]  /*0e60*/  IMAD.IADD R12, R11, 0x1, R12 ;  /* 0x000000010b0c7824 */ /* 0x000fca00078e020c */
[----:B------:R-:W-:-:S13]  /*0e70*/  ISETP.GT.U32.OR P0, PT, R12, 0x20, !P0 ;  /* 0x000000200c00780c */ /* 0x000fda0004704470 */
[----:B0-----:R-:W-:Y:S05]  /*0e80*/  @P0 BRA `(.L_x_4) ;  /* 0x00000000008c0947 */ /* 0x001fea0003800000 */
        /* <DEDUP_REMOVED lines=34> */
[----:B------:R0:W5:Y:S02]  /*10b0*/  LDG.E.CONSTANT R7, desc[UR12][R6.64] ;  /* 0x0000000c06077981 */ /* 0x000164000c1e9900 */
.L_x_4:
[----:B------:R-:W-:Y:S05]  /*10c0*/  BSYNC.RECONVERGENT B0 ;  /* 0x0000000000007941 */ /* 0x000fea0003800200 */
.L_x_3:
[----:B-----5:R2:W-:Y:S01]  /*10d0*/  STS [R17+0x80], R7 ;  /* 0x0000800711007388 */ /* 0x0205e20000000800 */
[----:B------:R-:W-:-:S04]  /*10e0*/  IADD3 R9, PT, PT, R9, 0x2, RZ ;  /* 0x0000000209097810 */ /* 0x000fc80007ffe0ff */
[----:B------:R-:W-:-:S13]  /*10f0*/  ISETP.NE.AND P0, PT, R9, 0x6c, PT ;  /* 0x0000006c0900780c */ /* 0x000fda0003f05270 */
[----:B--2---:R-:W-:Y:S05]  /*1100*/  @P0 BRA `(.L_x_5) ;  /* 0xfffffff800180947 */ /* 0x004fea000383ffff */
[----:B---3--:R-:W1:Y:S01]  /*1110*/  LDC.64 R4, c[0x0][0x388] ;  /* 0x0000e200ff047b82 */ /* 0x008e620000000a00 */
[----:B0-----:R-:W-:Y:S02]  /*1120*/  IMAD R6, R0, 0x180, R3 ;  /* 0x0000018000067824 */ /* 0x001fe400078e0203 */
[----:B------:R-:W-:Y:S01]  /*1130*/  HFMA2 R23, -RZ, RZ, 0, 0 ;  /* 0x00000000ff177431 */ /* 0x000fe200000001ff */
[----:B------:R-:W-:Y:S02]  /*1140*/  UIADD3 UR4, UPT, UPT, UR4, 0x3600, URZ ;  /* 0x0000360004047890 */ /* 0x000fe4000fffe0ff */
[----:B------:R-:W-:Y:S02]  /*1150*/  SHF.L.U32 R28, R6, 0x9, RZ ;  /* 0x00000009061c7819 */ /* 0x000fe400000006ff */
[----:B------:R-:W-:-:S12]  /*1160*/  ULEA UR4, UR5, UR4, 0x18 ;  /* 0x0000000405047291 */ /* 0x000fd8000f8ec0ff */
.L_x_6:
[----:B------:R-:W-:-:S04]  /*1170*/  LEA R22, R23, R2, 0x5 ;  /* 0x0000000217167211 */ /* 0x000fc800078e28ff */
[C---:B------:R-:W-:Y:S01]  /*1180*/  IADD3 R9, PT, PT, R22.reuse, 0x40, RZ ;  /* 0x0000004016097810 */ /* 0x040fe20007ffe0ff */
[C---:B0-----:R-:W-:Y:S01]  /*1190*/  VIADD R6, R22.reuse, 0x20 ;  /* 0x0000002016067836 */ /* 0x041fe20000000000 */
[----:B------:R-:W-:Y:S02]  /*11a0*/  IADD3 R18, PT, PT, R22, 0xa0, RZ ;  /* 0x000000a016127810 */ /* 0x000fe40007ffe0ff */
[C---:B------:R-:W-:Y:S02]  /*11b0*/  LOP3.LUT R10, R9.reuse, 0xffff, RZ, 0xc0, !PT ;  /* 0x0000ffff090a7812 */ /* 0x040fe400078ec0ff */
[C---:B------:R-:W-:Y:S02]  /*11c0*/  LOP3.LUT R8, R6.reuse, 0xffff, RZ, 0xc0, !PT ;  /* 0x0000ffff06087812 */ /* 0x040fe400078ec0ff */
[----:B------:R-:W-:Y:S01]  /*11d0*/  LOP3.LUT R7, R6, 0x1ff, RZ, 0xc0, !PT ;  /* 0x000001ff06077812 */ /* 0x000fe200078ec0ff */
[----:B------:R-:W-:Y:S01]  /*11e0*/  IMAD R12, R10, 0xaaab, RZ ;  /* 0x0000aaab0a0c7824 */ /* 0x000fe200078e02ff */
[----:B------:R-:W-:Y:S01]  /*11f0*/  LOP3.LUT R20, R18, 0xffff, RZ, 0xc0, !PT ;  /* 0x0000ffff12147812 */ /* 0x000fe200078ec0ff */
[----:B------:R-:W-:Y:S01]  /*1200*/  IMAD R11, R8, 0xaaab, RZ ;  /* 0x0000aaab080b7824 */ /* 0x000fe200078e02ff */
[----:B------:R-:W-:-:S02]  /*1210*/  LOP3.LUT R8, R9, 0x1ff, RZ, 0xc0, !PT ;  /* 0x000001ff09087812 */ /* 0x000fc400078ec0ff */
[----:B------:R-:W-:Y:S01]  /*1220*/  IADD3 R10, PT, PT, R28, R7, RZ ;  /* 0x000000071c0a7210 */ /* 0x000fe20007ffe0ff */
[----:B------:R-:W-:Y:S01]  /*1230*/  IMAD R20, R20, 0xaaab, RZ ;  /* 0x0000aaab14147824 */ /* 0x000fe200078e02ff */
[----:B------:R-:W-:Y:S02]  /*1240*/  SHF.R.U32.HI R7, RZ, 0x1a, R11 ;  /* 0x0000001aff077819 */ /* 0x000fe4000001160b */
[----:B------:R-:W-:Y:S02]  /*1250*/  IADD3 R13, PT, PT, R28, R8, RZ ;  /* 0x000000081c0d7210 */ /* 0x000fe40007ffe0ff */
[----:B------:R-:W-:Y:S01]  /*1260*/  SHF.R.U32.HI R12, RZ, 0x1a, R12 ;  /* 0x0000001aff0c7819 */ /* 0x000fe2000001160c */
[C---:B------:R-:W-:Y:S01]  /*1270*/  IMAD R11, R7.reuse, 0x90000, R10 ;  /* 0x00090000070b7824 */ /* 0x040fe200078e020a */
[----:B------:R-:W-:Y:S01]  /*1280*/  LEA R8, R7, R6, 0x9 ;  /* 0x0000000607087211 */ /* 0x000fe200078e48ff */
[----:B------:R-:W-:Y:S01]  /*1290*/  VIADD R6, R22, 0x60 ;  /* 0x0000006016067836 */ /* 0x000fe20000000000 */
[C---:B------:R-:W-:Y:S01]  /*12a0*/  LEA R10, R12.reuse, R9, 0x9 ;  /* 0x000000090c0a7211 */ /* 0x040fe200078e48ff */
[----:B------:R-:W-:Y:S01]  /*12b0*/  IMAD R13, R12, 0x90000, R13 ;  /* 0x000900000c0d7824 */ /* 0x000fe200078e020d */
[----:B------:R-:W-:-:S02]  /*12c0*/  IADD3 R9, PT, PT, R22, 0x80, RZ ;  /* 0x0000008016097810 */ /* 0x000fc40007ffe0ff */
[----:B------:R-:W-:Y:S01]  /*12d0*/  LOP3.LUT R14, R6, 0xffff, RZ, 0xc0, !PT ;  /* 0x0000ffff060e7812 */ /* 0x000fe200078ec0ff */
[----:B------:R-:W-:Y:S01]  /*12e0*/  IMAD.SHL.U32 R10, R10, 0x80, RZ ;  /* 0x000000800a0a7824 */ /* 0x000fe200078e00ff */
[C---:B------:R-:W-:Y:S02]  /*12f0*/  LOP3.LUT R16, R9.reuse, 0xffff, RZ, 0xc0, !PT ;  /* 0x0000ffff09107812 */ /* 0x040fe400078ec0ff */
[----:B------:R-:W-:Y:S01]  /*1300*/  LOP3.LUT R7, R6, 0x1ff, RZ, 0xc0, !PT ;  /* 0x000001ff06077812 */ /* 0x000fe200078ec0ff */
[----:B------:R-:W-:Y:S01]  /*1310*/  IMAD R15, R14, 0xaaab, RZ ;  /* 0x0000aaab0e0f7824 */ /* 0x000fe200078e02ff */
[----:B------:R-:W-:Y:S01]  /*1320*/  LOP3.LUT R12, R9, 0x1ff, RZ, 0xc0, !PT ;  /* 0x000001ff090c7812 */ /* 0x000fe200078ec0ff */
[----:B------:R-:W-:Y:S01]  /*1330*/  IMAD R16, R16, 0xaaab, RZ ;  /* 0x0000aaab10107824 */ /* 0x000fe200078e02ff */
[C---:B------:R-:W-:Y:S02]  /*1340*/  IADD3 R14, PT, PT, R28.reuse, R7, RZ ;  /* 0x000000071c0e7210 */ /* 0x040fe40007ffe0ff */
[----:B------:R-:W-:Y:S01]  /*1350*/  SHF.R.U32.HI R7, RZ, 0x1a, R15 ;  /* 0x0000001aff077819 */ /* 0x000fe2000001160f */
[----:B------:R-:W-:Y:S01]  /*1360*/  IMAD.IADD R17, R28, 0x1, R12 ;  /* 0x000000011c117824 */ /* 0x000fe200078e020c */
[----:B------:R-:W-:-:S02]  /*1370*/  LOP3.LUT R19, R18, 0x1ff, RZ, 0xc0, !PT ;  /* 0x000001ff12137812 */ /* 0x000fc400078ec0ff */
[----:B------:R-:W-:Y:S01]  /*1380*/  SHF.R.U32.HI R16, RZ, 0x1a, R16 ;  /* 0x0000001aff107819 */ /* 0x000fe20000011610 */
[C---:B------:R-:W-:Y:S01]  /*1390*/  IMAD R15, R7.reuse, 0x90000, R14 ;  /* 0x00090000070f7824 */ /* 0x040fe200078e020e */
[----:B------:R-:W-:Y:S02]  /*13a0*/  LEA R12, R7, R6, 0x9 ;  /* 0x00000006070c7211 */ /* 0x000fe400078e48ff */
[----:B------:R-:W-:Y:S01]  /*13b0*/  IADD3 R6, PT, PT, R28, R19, RZ ;  /* 0x000000131c067210 */ /* 0x000fe20007ffe0ff */
[C---:B------:R-:W-:Y:S01]  /*13c0*/  IMAD R17, R16.reuse, 0x90000, R17 ;  /* 0x0009000010117824 */ /* 0x040fe200078e0211 */
[----:B------:R-:W-:Y:S02]  /*13d0*/  SHF.R.U32.HI R7, RZ, 0x1a, R20 ;  /* 0x0000001aff077819 */ /* 0x000fe40000011614 */
[----:B------:R-:W-:Y:S01]  /*13e0*/  LEA R14, R16, R9, 0x9 ;  /* 0x00000009100e7211 */ /* 0x000fe200078e48ff */
[C---:B------:R-:W-:Y:S01]  /*13f0*/  VIADD R16, R22.reuse, 0xc0 ;  /* 0x000000c016107836 */ /* 0x040fe20000000000 */
[----:B------:R-:W-:Y:S01]  /*1400*/  LOP3.LUT R9, R22, 0xffff, RZ, 0xc0, !PT ;  /* 0x0000ffff16097812 */ /* 0x000fe200078ec0ff */
[C---:B------:R-:W-:Y:S01]  /*1410*/  IMAD R19, R7.reuse, 0x90000, R6 ;  /* 0x0009000007137824 */ /* 0x040fe200078e0206 */
[----:B------:R-:W-:-:S02]  /*1420*/  LEA R18, R7, R18, 0x9 ;  /* 0x0000001207127211 */ /* 0x000fc400078e48ff */
[----:B------:R-:W-:Y:S01]  /*1430*/  LOP3.LUT R6, R22, 0x1ff, RZ, 0xc0, !PT ;  /* 0x000001ff16067812 */ /* 0x000fe200078ec0ff */
[----:B------:R-:W-:Y:S01]  /*1440*/  IMAD R7, R9, 0xaaab, RZ ;  /* 0x0000aaab09077824 */ /* 0x000fe200078e02ff */
[----:B------:R-:W-:Y:S02]  /*1450*/  LOP3.LUT R20, R16, 0xffff, RZ, 0xc0, !PT ;  /* 0x0000ffff10147812 */ /* 0x000fe400078ec0ff */
[----:B------:R-:W-:Y:S02]  /*1460*/  IADD3 R6, PT, PT, R28, R6, RZ ;  /* 0x000000061c067210 */ /* 0x000fe40007ffe0ff */
[----:B------:R-:W-:Y:S01]  /*1470*/  LOP3.LUT R9, R16, 0x1ff, RZ, 0xc0, !PT ;  /* 0x000001ff10097812 */ /* 0x000fe200078ec0ff */
[----:B------:R-:W-:Y:S01]  /*1480*/  IMAD R25, R20, 0xaaab, RZ ;  /* 0x0000aaab14197824 */ /* 0x000fe200078e02ff */
[----:B------:R-:W-:Y:S02]  /*1490*/  SHF.R.U32.HI R7, RZ, 0x1a, R7 ;  /* 0x0000001aff077819 */ /* 0x000fe40000011607 */
[----:B------:R-:W-:-:S02]  /*14a0*/  IADD3 R20, PT, PT, R28, R9, RZ ;  /* 0x000000091c147210 */ /* 0x000fc40007ffe0ff */
[----:B------:R-:W-:Y:S01]  /*14b0*/  IADD3 R24, PT, PT, R22, 0xe0, RZ ;  /* 0x000000e016187810 */ /* 0x000fe20007ffe0ff */
[C---:B------:R-:W-:Y:S01]  /*14c0*/  IMAD R9, R7.reuse, 0x90000, R6 ;  /* 0x0009000007097824 */ /* 0x040fe200078e0206 */
[----:B------:R-:W-:Y:S01]  /*14d0*/  LOP3.LUT R10, R10, 0x7fff80, RZ, 0xe2, !PT ;  /* 0x007fff800a0a7812 */ /* 0x000fe200078ee2ff */
[----:B------:R-:W-:Y:S01]  /*14e0*/  IMAD R7, R7, 0x200, R22 ;  /* 0x0000020007077824 */ /* 0x000fe200078e0216 */
[C---:B------:R-:W-:Y:S02]  /*14f0*/  LOP3.LUT R26, R24.reuse, 0xffff, RZ, 0xc0, !PT ;  /* 0x0000ffff181a7812 */ /* 0x040fe400078ec0ff */
[----:B------:R-:W-:Y:S02]  /*1500*/  LOP3.LUT R21, R24, 0x1ff, RZ, 0xc0, !PT ;  /* 0x000001ff18157812 */ /* 0x000fe400078ec0ff */
[----:B------:R-:W-:Y:S01]  /*1510*/  SHF.L.U32 R6, R7, 0x7, RZ ;  /* 0x0000000707067819 */ /* 0x000fe200000006ff */
[----:B------:R-:W-:Y:S01]  /*1520*/  IMAD R27, R26, 0xaaab, RZ ;  /* 0x0000aaab1a1b7824 */ /* 0x000fe200078e02ff */
[----:B------:R-:W-:-:S02]  /*1530*/  SHF.L.U32 R7, R8, 0x7, RZ ;  /* 0x0000000708077819 */ /* 0x000fc400000006ff */
[----:B------:R-:W-:Y:S02]  /*1540*/  LOP3.LUT R6, R6, 0x7fff80, RZ, 0xe2, !PT ;  /* 0x007fff8006067812 */ /* 0x000fe400078ee2ff */
[----:B------:R-:W-:Y:S02]  /*1550*/  LOP3.LUT R7, R7, 0x7fff80, RZ, 0xe2, !PT ;  /* 0x007fff8007077812 */ /* 0x000fe400078ee2ff */
[----:B------:R-:W-:Y:S02]  /*1560*/  IADD3 R26, PT, PT, R28, R21, RZ ;  /* 0x000000151c1a7210 */ /* 0x000fe40007ffe0ff */
[----:B------:R-:W-:Y:S02]  /*1570*/  SHF.R.U32.HI R21, RZ, 0x1a, R25 ;  /* 0x0000001aff157819 */ /* 0x000fe40000011619 */
[----:B------:R-:W-:Y:S02]  /*1580*/  LOP3.LUT R6, R6, 0x30000, RZ, 0xc0, !PT ;  /* 0x0003000006067812 */ /* 0x000fe400078ec0ff */
[----:B------:R-:W-:-:S02]  /*1590*/  SHF.R.U32.HI R25, RZ, 0x1a, R27 ;  /* 0x0000001aff197819 */ /* 0x000fc4000001161b */
[----:B------:R-:W-:Y:S02]  /*15a0*/  LOP3.LUT R8, R7, 0x30000, RZ, 0xc0, !PT ;  /* 0x0003000007087812 */ /* 0x000fe400078ec0ff */
[----:B------:R-:W-:Y:S02]  /*15b0*/  SHF.L.U32 R12, R12, 0x7, RZ ;  /* 0x000000070c0c7819 */ /* 0x000fe400000006ff */
[----:B------:R-:W-:Y:S02]  /*15c0*/  LOP3.LUT R10, R10, 0x30000, RZ, 0xc0, !PT ;  /* 0x000300000a0a7812 */ /* 0x000fe400078ec0ff */
[C---:B------:R-:W-:Y:S01]  /*15d0*/  LEA R16, R21.reuse, R16, 0x9 ;  /* 0x0000001015107211 */ /* 0x040fe200078e48ff */
[----:B------:R-:W-:Y:S01]  /*15e0*/  IMAD R21, R21, 0x90000, R20 ;  /* 0x0009000015157824 */ /* 0x000fe200078e0214 */
[----:B------:R-:W-:Y:S02]  /*15f0*/  IADD3 R7, PT, PT, R6, R9, RZ ;  /* 0x0000000906077210 */ /* 0x000fe40007ffe0ff */
[C---:B------:R-:W-:Y:S01]  /*1600*/  LEA R24, R25.reuse, R24, 0x9 ;  /* 0x0000001819187211 */ /* 0x040fe200078e48ff */
[----:B------:R-:W-:Y:S01]  /*1610*/  IMAD R25, R25, 0x90000, R26 ;  /* 0x0009000019197824 */ /* 0x000fe200078e021a */
[----:B------:R-:W-:Y:S01]  /*1620*/  IADD3 R9, PT, PT, R8, R11, RZ ;  /* 0x0000000b08097210 */ /* 0x000fe20007ffe0ff */
[----:B------:R-:W-:Y:S01]  /*1630*/  IMAD.SHL.U32 R8, R18, 0x80, RZ ;  /* 0x0000008012087824 */ /* 0x000fe200078e00ff */
[----:B------:R-:W-:-:S02]  /*1640*/  SHF.L.U32 R6, R14, 0x7, RZ ;  /* 0x000000070e067819 */ /* 0x000fc400000006ff */
[----:B------:R-:W-:Y:S02]  /*1650*/  LOP3.LUT R12, R12, 0x7fff80, RZ, 0xe2, !PT ;  /* 0x007fff800c0c7812 */ /* 0x000fe400078ee2ff */
[----:B------:R-:W-:Y:S02]  /*1660*/  IADD3 R11, PT, PT, R10, R13, RZ ;  /* 0x0000000d0a0b7210 */ /* 0x000fe40007ffe0ff */
[----:B------:R-:W-:Y:S02]  /*1670*/  SHF.L.U32 R10, R16, 0x7, RZ ;  /* 0x00000007100a7819 */ /* 0x000fe400000006ff */
[----:B------:R-:W-:Y:S02]  /*1680*/  LOP3.LUT R6, R6, 0x7fff80, RZ, 0xe2, !PT ;  /* 0x007fff8006067812 */ /* 0x000fe400078ee2ff */
[----:B------:R-:W-:Y:S02]  /*1690*/  SHF.L.U32 R14, R24, 0x7, RZ ;  /* 0x00000007180e7819 */ /* 0x000fe400000006ff */
[----:B------:R-:W-:-:S02]  /*16a0*/  LOP3.LUT R12, R12, 0x30000, RZ, 0xc0, !PT ;  /* 0x000300000c0c7812 */ /* 0x000fc400078ec0ff */
[----:B------:R-:W-:Y:S02]  /*16b0*/  LOP3.LUT R8, R8, 0x7fff80, RZ, 0xe2, !PT ;  /* 0x007fff8008087812 */ /* 0x000fe400078ee2ff */
[----:B------:R-:W-:Y:S02]  /*16c0*/  LOP3.LUT R10, R10, 0x7fff80, RZ, 0xe2, !PT ;  /* 0x007fff800a0a7812 */ /* 0x000fe400078ee2ff */
[----:B------:R-:W-:Y:S02]  /*16d0*/  LOP3.LUT R6, R6, 0x30000, RZ, 0xc0, !PT ;  /* 0x0003000006067812 */ /* 0x000fe400078ec0ff */
[----:B------:R-:W-:Y:S02]  /*16e0*/  LOP3.LUT R14, R14, 0x7fff80, RZ, 0xe2, !PT ;  /* 0x007fff800e0e7812 */ /* 0x000fe400078ee2ff */
[----:B------:R-:W-:Y:S01]  /*16f0*/  IADD3 R13, PT, PT, R12, R15, RZ ;  /* 0x0000000f0c0d7210 */ /* 0x000fe20007ffe0ff */
[----:B------:R-:W-:Y:S01]  /*1700*/  IMAD.IADD R15, R6, 0x1, R17 ;  /* 0x00000001060f7824 */ /* 0x000fe200078e0211 */
[----:B------:R-:W-:Y:S01]  /*1710*/  LOP3.LUT R8, R8, 0x30000, RZ, 0xc0, !PT ;  /* 0x0003000008087812 */ /* 0x000fe200078ec0ff */
[----:B-1----:R-:W-:Y:S01]  /*1720*/  IMAD.WIDE.U32 R6, R7, 0x4, R4 ;  /* 0x0000000407067825 */ /* 0x002fe200078e0004 */
[----:B------:R-:W-:-:S02]  /*1730*/  LOP3.LUT R12, R10, 0x30000, RZ, 0xc0, !PT ;  /* 0x000300000a0c7812 */ /* 0x000fc400078ec0ff */
[----:B------:R-:W-:Y:S01]  /*1740*/  LOP3.LUT R14, R14, 0x30000, RZ, 0xc0, !PT ;  /* 0x000300000e0e7812 */ /* 0x000fe200078ec0ff */
[--C-:B------:R-:W-:Y:S01]  /*1750*/  IMAD.WIDE.U32 R10, R11, 0x4, R4.reuse ;  /* 0x000000040b0a7825 */ /* 0x100fe200078e0004 */
[----:B------:R-:W-:Y:S01]  /*1760*/  IADD3 R17, PT, PT, R8, R19, RZ ;  /* 0x0000001308117210 */ /* 0x000fe20007ffe0ff */
[----:B------:R0:W2:Y:S01]  /*1770*/  LDG.E.CONSTANT R6, desc[UR12][R6.64] ;  /* 0x0000000c06067981 */ /* 0x0000a2000c1e9900 */
[----:B------:R-:W-:Y:S01]  /*1780*/  IADD3 R19, PT, PT, R12, R21, RZ ;  /* 0x000000150c137210 */ /* 0x000fe20007ffe0ff */
[--C-:B------:R-:W-:Y:S01]  /*1790*/  IMAD.WIDE.U32 R8, R9, 0x4, R4.reuse ;  /* 0x0000000409087825 */ /* 0x100fe200078e0004 */
[----:B------:R-:W-:Y:S01]  /*17a0*/  IADD3 R21, PT, PT, R14, R25, RZ ;  /* 0x000000190e157210 */ /* 0x000fe20007ffe0ff */
[----:B------:R-:W3:Y:S02]  /*17b0*/  LDG.E.CONSTANT R10, desc[UR12][R10.64] ;  /* 0x0000000c0a0a7981 */ /* 0x000ee4000c1e9900 */
[--C-:B------:R-:W-:Y:S02]  /*17c0*/  IMAD.WIDE.U32 R12, R13, 0x4, R4.reuse ;  /* 0x000000040d0c7825 */ /* 0x100fe400078e0004 */
[----:B------:R-:W4:Y:S02]  /*17d0*/  LDG.E.CONSTANT R8, desc[UR12][R8.64] ;  /* 0x0000000c08087981 */ /* 0x000f24000c1e9900 */
[----:B------:R-:W-:-:S02]  /*17e0*/  IMAD.WIDE.U32 R14, R15, 0x4, R4 ;  /* 0x000000040f0e7825 */ /* 0x000fc400078e0004 */
[----:B------:R-:W5:Y:S02]  /*17f0*/  LDG.E.CONSTANT R12, desc[UR12][R12.64] ;  /* 0x0000000c0c0c7981 */ /* 0x000f64000c1e9900 */
[--C-:B------:R-:W-:Y:S02]  /*1800*/  IMAD.WIDE.U32 R16, R17, 0x4, R4.reuse ;  /* 0x0000000411107825 */ /* 0x100fe400078e0004 */
[----:B------:R-:W5:Y:S02]  /*1810*/  LDG.E.CONSTANT R14, desc[UR12][R14.64] ;  /* 0x0000000c0e0e7981 */ /* 0x000f64000c1e9900 */
[--C-:B------:R-:W-:Y:S02]  /*1820*/  IMAD.WIDE.U32 R18, R19, 0x4, R4.reuse ;  /* 0x0000000413127825 */ /* 0x100fe400078e0004 */
[----:B------:R-:W5:Y:S02]  /*1830*/  LDG.E.CONSTANT R16, desc[UR12][R16.64] ;  /* 0x0000000c10107981 */ /* 0x000f64000c1e9900 */
[----:B------:R-:W-:-:S02]  /*1840*/  IMAD.WIDE.U32 R20, R21, 0x4, R4 ;  /* 0x0000000415147825 */ /* 0x000fc400078e0004 */
[----:B------:R-:W5:Y:S04]  /*1850*/  LDG.E.CONSTANT R18, desc[UR12][R18.64] ;  /* 0x0000000c12127981 */ /* 0x000f68000c1e9900 */
[----:B------:R-:W5:Y:S01]  /*1860*/  LDG.E.CONSTANT R20, desc[UR12][R20.64] ;  /* 0x0000000c14147981 */ /* 0x000f62000c1e9900 */
[----:B0-----:R-:W-:Y:S02]  /*1870*/  LEA R7, R22, UR4, 0x2 ;  /* 0x0000000416077c11 */ /* 0x001fe4000f8e10ff */
[----:B------:R-:W-:-:S04]  /*1880*/  IADD3 R23, PT, PT, R23, 0x8, RZ ;  /* 0x0000000817177810 */ /* 0x000fc80007ffe0ff */
[----:B------:R-:W-:Y:S01]  /*1890*/  ISETP.NE.AND P0, PT, R23, 0x90, PT ;  /* 0x000000901700780c */ /* 0x000fe20003f05270 */
[----:B--2---:R0:W-:Y:S04]  /*18a0*/  STS [R7], R6 ;  /* 0x0000000607007388 */ /* 0x0041e80000000800 */
[----:B---3--:R0:W-:Y:S04]  /*18b0*/  STS [R7+0x100], R10 ;  /* 0x0001000a07007388 */ /* 0x0081e80000000800 */
[----:B----4-:R0:W-:Y:S04]  /*18c0*/  STS [R7+0x80], R8 ;  /* 0x0000800807007388 */ /* 0x0101e80000000800 */
[----:B-----5:R0:W-:Y:S04]  /*18d0*/  STS [R7+0x180], R12 ;  /* 0x0001800c07007388 */ /* 0x0201e80000000800 */
[----:B------:R0:W-:Y:S04]  /*18e0*/  STS [R7+0x200], R14 ;  /* 0x0002000e07007388 */ /* 0x0001e80000000800 */
[----:B------:R0:W-:Y:S04]  /*18f0*/  STS [R7+0x280], R16 ;  /* 0x0002801007007388 */ /* 0x0001e80000000800 */
[----:B------:R0:W-:Y:S04]  /*1900*/  STS [R7+0x300], R18 ;  /* 0x0003001207007388 */ /* 0x0001e80000000800 */
[----:B------:R0:W-:Y:S01]  /*1910*/  STS [R7+0x380], R20 ;  /* 0x0003801407007388 */ /* 0x0001e20000000800 */
[----:B------:R-:W-:Y:S05]  /*1920*/  @P0 BRA `(.L_x_6) ;  /* 0xfffffff800100947 */ /* 0x000fea000383ffff */
[----:B------:R-:W-:Y:S01]  /*1930*/  BAR.SYNC.DEFER_BLOCKING 0x0 ;  /* 0x0000000000007b1d */ /* 0x000fe20000010000 */
[----:B------:R-:W-:Y:S01]  /*1940*/  IMAD.MOV.U32 R5, RZ, RZ, RZ ;  /* 0x000000ffff057224 */ /* 0x000fe200078e00ff */
[----:B------:R-:W-:-:S11]  /*1950*/  UPLOP3.LUT UP0, UPT, UPT, UPT, UPT, 0x80, 0x8 ;  /* 0x000000000008789c */ /* 0x000fd60003f0f070 */
.L_x_10:
[----:B---3--:R-:W1:Y:S01]  /*1960*/  S2R R4, SR_TID.X ;  /* 0x0000000000047919 */ /* 0x008e620000002100 */
[----:B------:R-:W-:Y:S01]  /*1970*/  UPLOP3.LUT UP1, UPT, UPT, UPT, UP0, 0x80, 0x8 ;  /* 0x000000000008789c */ /* 0x000fe20003f2f000 */
[C---:B-1----:R-:W-:Y:S02]  /*1980*/  SHF.L.U32 R2, R4.reuse, 0x1c, RZ ;  /* 0x0000001c04027819 */ /* 0x042fe400000006ff */
[----:B0-----:R-:W-:Y:S02]  /*1990*/  SHF.R.U32.HI R7, RZ, 0x4, R4 ;  /* 0x00000004ff077819 */ /* 0x001fe40000011604 */
[----:B------:R-:W-:Y:S02]  /*19a0*/  SHF.R.S32.HI R2, RZ, 0x1f, R2 ;  /* 0x0000001fff027819 */ /* 0x000fe40000011402 */
[----:B------:R-:W-:Y:S02]  /*19b0*/  SHF.L.U32 R4, R4, 0x5, RZ ;  /* 0x0000000504047819 */ /* 0x000fe400000006ff */
[----:B------:R-:W-:-:S02]  /*19c0*/  LOP3.LUT R2, R2, 0xc, RZ, 0xc0, !PT ;  /* 0x0000000c02027812 */ /* 0x000fc400078ec0ff */
[----:B------:R-:W-:-:S03]  /*19d0*/  LOP3.LUT R6, R4, 0xe0, RZ, 0xc0, !PT ;  /* 0x000000e004067812 */ /* 0x000fc600078ec0ff */
[----:B------:R-:W-:Y:S01]  /*19e0*/  IMAD R4, R7, 0x300, R2 ;  /* 0x0000030007047824 */ /* 0x000fe200078e0202 */
[----:B------:R-:W-:Y:S01]  /*19f0*/  LEA R2, R5, R6, 0x8 ;  /* 0x0000000605027211 */ /* 0x000fe200078e40ff */
[----:B------:R-:W-:-:S03]  /*1a00*/  IMAD.MOV.U32 R6, RZ, RZ, RZ ;  /* 0x000000ffff067224 */ /* 0x000fc600078e00ff */
[----:B------:R-:W-:-:S07]  /*1a10*/  IADD3 R5, PT, PT, R4, R5, RZ ;  /* 0x0000000504057210 */ /* 0x000fce0007ffe0ff */
.L_x_9:
[----:B---3--:R-:W-:-:S05]  /*1a20*/  LEA R7, R6, R1, 0x2 ;  /* 0x0000000106077211 */ /* 0x008fca00078e10ff */
[----:B------:R0:W5:Y:S04]  /*1a30*/  LDL R8, [R7] ;  /* 0x0000000007087983 */ /* 0x0001680000100800 */
[----:B------:R0:W5:Y:S04]  /*1a40*/  LDL R136, [R7+0x800] ;  /* 0x0008000007887983 */ /* 0x0001680000100800 */
        /* <DEDUP_REMOVED lines=125> */
[----:B------:R0:W5:Y:S01]  /*2220*/  LDL R103, [R7+0x3f80] ;  /* 0x003f800007677983 */ /* 0x0001620000100800 */
[----:B------:R-:W-:Y:S01]  /*2230*/  IADD3 R105, PT, PT, R2, R6, RZ ;  /* 0x0000000602697210 */ /* 0x000fe20007ffe0ff */
[----:B------:R-:W-:Y:S01]  /*2240*/  HFMA2 R107, -RZ, RZ, 0, 0 ;  /* 0x00000000ff6b7431 */ /* 0x000fe200000001ff */
[----:B------:R-:W-:-:S04]  /*2250*/  IADD3 R6, PT, PT, R6, 0x1, RZ ;  /* 0x0000000106067810 */ /* 0x000fc80007ffe0ff */
[----:B------:R-:W-:-:S13]  /*2260*/  ISETP.NE.AND P1, PT, R6, 0x20, PT ;  /* 0x000000200600780c */ /* 0x000fda0003f25270 */
.L_x_8:
[----:B------:R-:W1:Y:S01]  /*2270*/  S2UR UR6, SR_CgaCtaId ;  /* 0x00000000000679c3 */ /* 0x000e620000008800 */
[----:B------:R-:W-:Y:S01]  /*2280*/  IMAD.MOV.U32 R109, RZ, RZ, R107 ;  /* 0x000000ffff6d7224 */ /* 0x000fe200078e006b */
[----:B------:R-:W-:Y:S01]  /*2290*/  UMOV UR4, 0x400 ;  /* 0x0000040000047882 */ /* 0x000fe20000000000 */
[C---:B------:R-:W-:Y:S01]  /*22a0*/  IMAD R111, R107.reuse, 0x600, R105 ;  /* 0x000006006b6f7824 */ /* 0x040fe200078e0269 */
[----:B------:R-:W-:Y:S01]  /*22b0*/  IADD3 R107, PT, PT, R107, 0x1, RZ ;  /* 0x000000016b6b7810 */ /* 0x000fe20007ffe0ff */
[----:B------:R-:W-:Y:S01]  /*22c0*/  UIADD3 UR5, UPT, UPT, UR4, 0x3600, URZ ;  /* 0x0000360004057890 */ /* 0x000fe2000fffe0ff */
[----:B------:R-:W-:Y:S02]  /*22d0*/  MOV R101, RZ ;  /* 0x000000ff00657202 */ /* 0x000fe40000000f00 */
[----:B------:R-:W-:Y:S01]  /*22e0*/  ISETP.NE.AND P2, PT, R107, 0x3, PT ;  /* 0x000000036b00780c */ /* 0x000fe20003f45270 */
[----:B-1----:R-:W-:Y:S02]  /*22f0*/  ULEA UR4, UR6, UR4, 0x18 ;  /* 0x0000000406047291 */ /* 0x002fe4000f8ec0ff */
[----:B---3--:R-:W-:-:S12]  /*2300*/  ULEA UR5, UR6, UR5, 0x18 ;  /* 0x0000000506057291 */ /* 0x008fd8000f8ec0ff */
.L_x_7:
[C---:B------:R-:W-:Y:S02]  /*2310*/  LEA R115, R101.reuse, R5, 0x1 ;  /* 0x0000000565737211 */ /* 0x040fe400078e08ff */
[C---:B------:R-:W-:Y:S01]  /*2320*/  LEA R117, R101.reuse, R111, 0x9 ;  /* 0x0000006f65757211 */ /* 0x040fe200078e48ff */
[----:B------:R-:W-:Y:S02]  /*2330*/  VIADD R101, R101, 0x1 ;  /* 0x0000000165657836 */ /* 0x000fe40000000000 */
[----:B------:R-:W-:Y:S01]  /*2340*/  IMAD R115, R109, 0x60, R115 ;  /* 0x000000606d737824 */ /* 0x000fe200078e0273 */
[----:B------:R-:W-:Y:S02]  /*2350*/  LEA R117, R117, UR5, 0x2 ;  /* 0x0000000575757c11 */ /* 0x000fe4000f8e10ff */
[----:B------:R-:W-:Y:S02]  /*2360*/  ISETP.NE.AND P0, PT, R101, 0x3, PT ;  /* 0x000000036500780c */ /* 0x000fe40003f05270 */
[----:B------:R-:W-:-:S02]  /*2370*/  LEA R115, R115, UR4, 0x2 ;  /* 0x0000000473737c11 */ /* 0x000fc4000f8e10ff */
[----:B------:R-:W-:Y:S04]  /*2380*/  LDS R117, [R117] ;  /* 0x0000000075757984 */ /* 0x000fe80000000800 */
[----:B------:R-:W1:Y:S04]  /*2390*/  LDS R123, [R115+0x26b8] ;  /* 0x0026b800737b7984 */ /* 0x000e680000000800 */
[----:B------:R-:W2:Y:S04]  /*23a0*/  LDS R119, [R115] ;  /* 0x0000000073777984 */ /* 0x000ea80000000800 */
[----:B---3--:R-:W3:Y:S04]  /*23b0*/  LDS R121, [R115+0x60] ;  /* 0x0000600073797984 */ /* 0x008ee80000000800 */
[----:B------:R-:W4:Y:S04]  /*23c0*/  LDS R125, [R115+0x120] ;  /* 0x00012000737d7984 */ /* 0x000f280000000800 */
[----:B------:R-:W0:Y:S04]  /*23d0*/  LDS R127, [R115+0x18] ;  /* 0x00001800737f7984 */ /* 0x000e280000000800 */
[----:B------:R-:W0:Y:S04]  /*23e0*/  LDS R129, [R115+0x78] ;  /* 0x0000780073817984 */ /* 0x000e280000000800 */
[----:B------:R-:W0:Y:S04]  /*23f0*/  LDS R131, [R115+0xd8] ;  /* 0x0000d80073837984 */ /* 0x000e280000000800 */
[----:B------:R-:W0:Y:S04]  /*2400*/  LDS R133, [R115+0x138] ;  /* 0x0001380073857984 */ /* 0x000e280000000800 */
[----:B------:R-:W0:Y:S04]  /*2410*/  LDS R135, [R115+0x180] ;  /* 0x0001800073877984 */ /* 0x000e280000000800 */
[----:B------:R-:W0:Y:S01]  /*2420*/  LDS R137, [R115+0x1e0] ;  /* 0x0001e00073897984 */ /* 0x000e220000000800 */
[----:B-1---5:R-:W-:-:S03]  /*2430*/  FFMA R103, R117, R123, R103 ;  /* 0x0000007b75677223 */ /* 0x022fc60000000067 */
[----:B------:R-:W1:Y:S01]  /*2440*/  LDS R139, [R115+0x240] ;  /* 0x00024000738b7984 */ /* 0x000e620000000800 */
[----:B--2---:R-:W-:-:S03]  /*2450*/  FFMA R8, R117, R119, R8 ;  /* 0x0000007775087223 */ /* 0x004fc60000000008 */
[----:B------:R-:W2:Y:S01]  /*2460*/  LDS R123, [R115+0xc0] ;  /* 0x0000c000737b7984 */ /* 0x000ea20000000800 */
[----:B---3--:R-:W-:-:S03]  /*2470*/  FFMA R12, R117, R121, R12 ;  /* 0x00000079750c7223 */ /* 0x008fc6000000000c */
[----:B------:R-:W3:Y:S01]  /*2480*/  LDS R141, [R115+0x2a0] ;  /* 0x0002a000738d7984 */ /* 0x000ee20000000800 */
[----:B----4-:R-:W-:-:S03]  /*2490*/  FFMA R16, R117, R125, R16 ;  /* 0x0000007d75107223 */ /* 0x010fc60000000010 */
[----:B------:R-:W4:Y:S01]  /*24a0*/  LDS R143, [R115+0x198] ;  /* 0x00019800738f7984 */ /* 0x000f220000000800 */
[----:B0-----:R-:W-:-:S03]  /*24b0*/  FFMA R18, R117, R127, R18 ;  /* 0x0000007f75127223 */ /* 0x001fc60000000012 */
[----:B------:R-:W0:Y:S01]  /*24c0*/  LDS R145, [R115+0x1f8] ;  /* 0x0001f80073917984 */ /* 0x000e220000000800 */
[----:B------:R-:W-:-:S03]  /*24d0*/  FFMA R20, R117, R129, R20 ;  /* 0x0000008175147223 */ /* 0x000fc60000000014 */
        /* <DEDUP_REMOVED lines=9> */
[----:B-1----:R-:W-:-:S03]  /*2570*/  FFMA R30, R117, R139, R30 ;  /* 0x0000008b751e7223 */ /* 0x002fc6000000001e */
        /* <DEDUP_REMOVED lines=18> */
[----:B------:R-:W0:Y:S04]  /*26a0*/  LDS R139, [R115+0x498] ;  /* 0x00049800738b7984 */ /* 0x000e280000000800 */
        /* <DEDUP_REMOVED lines=13> */
[C---:B------:R-:W-:Y:S01]  /*2780*/  FFMA R58, R117.reuse, R133, R58 ;  /* 0x00000085753a7223 */ /* 0x040fe2000000003a */
[C---:B------:R-:W-:Y:S02]  /*2790*/  FFMA R60, R117.reuse, R135, R60 ;  /* 0x00000087753c7223 */ /* 0x040fe4000000003c */
        /* <DEDUP_REMOVED lines=18> */
[----:B------:R-:W0:Y:S04]  /*28c0*/  LDS R137, [R115+0x7f8] ;  /* 0x0007f80073897984 */ /* 0x000e280000000800 */
        /* <DEDUP_REMOVED lines=15> */
[C---:B----4-:R-:W-:Y:S01]  /*29c0*/  FFMA R94, R117.reuse, R133, R94 ;  /* 0x00000085755e7223 */ /* 0x050fe2000000005e */
[C---:B0-----:R-:W-:Y:S02]  /*29d0*/  FFMA R96, R117.reuse, R135, R96 ;  /* 0x0000008775607223 */ /* 0x041fe40000000060 */
[----:B------:R-:W0:Y:S01]  /*29e0*/  LDS R119, [R115+0x9d8] ;  /* 0x0009d80073777984 */ /* 0x000e220000000800 */
[----:B------:R-:W-:-:S03]  /*29f0*/  FFMA R98, R117, R137, R98 ;  /* 0x0000008975627223 */ /* 0x000fc60000000062 */
[----:B------:R-:W4:Y:S01]  /*2a00*/  LDS R121, [R115+0xa38] ;  /* 0x000a380073797984 */ /* 0x000f220000000800 */
        /* <DEDUP_REMOVED lines=10> */
[----:B-1----:R-:W-:-:S03]  /*2ab0*/  FFMA R110, R117, R149, R110 ;  /* 0x00000095756e7223 */ /* 0x002fc6000000006e */
[----:B------:R-:W1:Y:S01]  /*2ac0*/  LDS R133, [R115+0xaf8] ;  /* 0x000af80073857984 */ /* 0x000e620000000800 */
[----:B--2---:R-:W-:-:S03]  /*2ad0*/  FFMA R112, R117, R151, R112 ;  /* 0x0000009775707223 */ /* 0x004fc60000000070 */
[----:B------:R-:W2:Y:S01]  /*2ae0*/  LDS R135, [R115+0xb58] ;  /* 0x000b580073877984 */ /* 0x000ea20000000800 */
[----:B---3--:R-:W-:-:S03]  /*2af0*/  FFMA R114, R117, R153, R114 ;  /* 0x0000009975727223 */ /* 0x008fc60000000072 */
[----:B------:R-:W3:Y:S04]  /*2b00*/  LDS R137, [R115+0xbb8] ;  /* 0x000bb80073897984 */ /* 0x000ee80000000800 */
[----:B------:R-:W3:Y:S01]  /*2b10*/  LDS R139, [R115+0x1b00] ;  /* 0x001b0000738b7984 */ /* 0x000ee20000000800 */
[----:B0-----:R-:W-:-:S03]  /*2b20*/  FFMA R116, R117, R119, R116 ;  /* 0x0000007775747223 */ /* 0x001fc60000000074 */
[----:B------:R-:W0:Y:S01]  /*2b30*/  LDS R141, [R115+0x1b60] ;  /* 0x001b6000738d7984 */ /* 0x000e220000000800 */
[----:B----4-:R-:W-:-:S03]  /*2b40*/  FFMA R118, R117, R121, R118 ;  /* 0x0000007975767223 */ /* 0x010fc60000000076 */
        /* <DEDUP_REMOVED lines=11> */
[C---:B-1----:R-:W-:Y:S01]  /*2c00*/  FFMA R130, R117.reuse, R133, R130 ;  /* 0x0000008575827223 */ /* 0x042fe20000000082 */
[C---:B--2---:R-:W-:Y:S02]  /*2c10*/  FFMA R132, R117.reuse, R135, R132 ;  /* 0x0000008775847223 */ /* 0x044fe40000000084 */
[----:B------:R-:W1:Y:S01]  /*2c20*/  LDS R119, [R115+0x1c80] ;  /* 0x001c800073777984 */ /* 0x000e620000000800 */
[----:B---3--:R-:W-:-:S03]  /*2c30*/  FFMA R134, R117, R137, R134 ;  /* 0x0000008975867223 */ /* 0x008fc60000000086 */
[----:B------:R-:W2:Y:S01]  /*2c40*/  LDS R121, [R115+0x1ce0] ;  /* 0x001ce00073797984 */ /* 0x000ea20000000800 */
[----:B------:R-:W-:-:S03]  /*2c50*/  FFMA R136, R117, R139, R136 ;  /* 0x0000008b75887223 */ /* 0x000fc60000000088 */
        /* <DEDUP_REMOVED lines=14> */
[----:B------:R-:W4:Y:S04]  /*2d40*/  LDS R137, [R115+0x1e60] ;  /* 0x001e600073897984 */ /* 0x000f280000000800 */
[----:B------:R-:W4:Y:S01]  /*2d50*/  LDS R139, [R115+0x1ec0] ;  /* 0x001ec000738b7984 */ /* 0x000f220000000800 */
[----:B-1----:R-:W-:-:S03]  /*2d60*/  FFMA R150, R117, R119, R150 ;  /* 0x0000007775967223 */ /* 0x002fc60000000096 */
[----:B------:R-:W1:Y:S01]  /*2d70*/  LDS R141, [R115+0x1f20] ;  /* 0x001f2000738d7984 */ /* 0x000e620000000800 */
[----:B--2---:R-:W-:-:S03]  /*2d80*/  FFMA R152, R117, R121, R152 ;  /* 0x0000007975987223 */ /* 0x004fc60000000098 */
[----:B------:R-:W2:Y:S01]  /*2d90*/  LDS R143, [R115+0x1e18] ;  /* 0x001e1800738f7984 */ /* 0x000ea20000000800 */
[----:B---3--:R-:W-:-:S03]  /*2da0*/  FFMA R154, R117, R123, R154 ;  /* 0x0000007b759a7223 */ /* 0x008fc6000000009a */
        /* <DEDUP_REMOVED lines=9> */
[C---:B------:R-:W-:Y:S01]  /*2e40*/  FFMA R164, R117.reuse, R133, R164 ;  /* 0x0000008575a47223 */ /* 0x040fe200000000a4 */
[C---:B------:R-:W-:Y:S02]  /*2e50*/  FFMA R9, R117.reuse, R135, R9 ;  /* 0x0000008775097223 */ /* 0x040fe40000000009 */
        /* <DEDUP_REMOVED lines=18> */
[----:B------:R-:W4:Y:S04]  /*2f80*/  LDS R137, [R115+0x2220] ;  /* 0x0022200073897984 */ /* 0x000f280000000800 */
        /* <DEDUP_REMOVED lines=15> */
[C---:B----4-:R-:W-:Y:S01]  /*3080*/  FFMA R43, R117.reuse, R133, R43 ;  /* 0x00000085752b7223 */ /* 0x050fe2000000002b */
[C---:B------:R-:W-:Y:S02]  /*3090*/  FFMA R45, R117.reuse, R135, R45 ;  /* 0x00000087752d7223 */ /* 0x040fe4000000002d */
        /* <DEDUP_REMOVED lines=18> */
[----:B------:R-:W0:Y:S04]  /*31c0*/  LDS R137, [R115+0x2478] ;  /* 0x0024780073897984 */ /* 0x000e280000000800 */
        /* <DEDUP_REMOVED lines=17> */
[C---:B---3--:R-:W-:Y:S01]  /*32e0*/  FFMA R79, R117.reuse, R135, R79 ;  /* 0x00000087754f7223 */ /* 0x048fe2000000004f */
[C---:B0-----:R-:W-:Y:S02]  /*32f0*/  FFMA R81, R117.reuse, R137, R81 ;  /* 0x0000008975517223 */ /* 0x041fe40000000051 */
[----:B------:R3:W-:Y:S01]  /*3300*/  STL [R7+0x3f80], R103 ;  /* 0x003f806707007387 */ /* 0x0007e20000100800 */
[----:B------:R-:W-:-:S03]  /*3310*/  FFMA R83, R117, R139, R83 ;  /* 0x0000008b75537223 */ /* 0x000fc60000000053 */
[----:B------:R3:W-:Y:S01]  /*3320*/  STL [R7], R8 ;  /* 0x0000000807007387 */ /* 0x0007e20000100800 */
[----:B----4-:R-:W-:-:S03]  /*3330*/  FFMA R85, R117, R141, R85 ;  /* 0x0000008d75557223 */ /* 0x010fc60000000055 */
[----:B------:R3:W-:Y:S01]  /*3340*/  STL [R7+0x1000], R12 ;  /* 0x0010000c07007387 */ /* 0x0007e20000100800 */
[----:B------:R-:W-:-:S03]  /*3350*/  FFMA R87, R117, R143, R87 ;  /* 0x0000008f75577223 */ /* 0x000fc60000000057 */
        /* <DEDUP_REMOVED lines=9> */
[----:B-1----:R-:W-:-:S03]  /*33f0*/  FFMA R97, R117, R153, R97 ;  /* 0x0000009975617223 */ /* 0x002fc60000000061 */
[----:B------:R3:W-:Y:S01]  /*3400*/  STL [R7+0x3080], R24 ;  /* 0x0030801807007387 */ /* 0x0007e20000100800 */
[----:B--2---:R-:W-:-:S03]  /*3410*/  FFMA R99, R117, R155, R99 ;  /* 0x0000009b75637223 */ /* 0x004fc60000000063 */
[----:B------:R3:W-:Y:S04]  /*3420*/  STL [R7+0x100], R26 ;  /* 0x0001001a07007387 */ /* 0x0007e80000100800 */
        /* <DEDUP_REMOVED lines=117> */
[----:B------:R3:W-:Y:S01]  /*3b80*/  STL [R7+0x2f80], R99 ;  /* 0x002f806307007387 */ /* 0x0007e20000100800 */
[----:B------:R-:W-:Y:S05]  /*3b90*/  @P0 BRA `(.L_x_7) ;  /* 0xffffffe400dc0947 */ /* 0x000fea000383ffff */
[----:B------:R-:W-:Y:S05]  /*3ba0*/  @P2 BRA `(.L_x_8) ;  /* 0xffffffe400b02947 */ /* 0x000fea000383ffff */
[----:B------:R-:W-:Y:S05]  /*3bb0*/  @P1 BRA `(.L_x_9) ;  /* 0xffffffdc00981947 */ /* 0x000fea000383ffff */
[----:B------:R-:W-:Y:S01]  /*3bc0*/  HFMA2 R5, -RZ, RZ, 0, 5.9604644775390625e-08 ;  /* 0x00000001ff057431 */ /* 0x000fe200000001ff */
[----:B------:R-:W-:Y:S01]  /*3bd0*/  UPLOP3.LUT UP0, UPT, UPT, UPT, UPT, 0x40, 0x4 ;  /* 0x000000000004789c */ /* 0x000fe20003f0e870 */
[----:B------:R-:W-:Y:S10]  /*3be0*/  BRA.U UP1, `(.L_x_10) ;  /* 0xffffffdd015c7547 */ /* 0x000ff4000b83ffff */
[----:B------:R-:W-:-:S04]  /*3bf0*/  IADD3 R3, PT, PT, R3, 0x1, RZ ;  /* 0x0000000103037810 */ /* 0x000fc80007ffe0ff */
[----:B------:R-:W-:-:S13]  /*3c00*/  ISETP.NE.AND P0, PT, R3, 0x80, PT ;  /* 0x000000800300780c */ /* 0x000fda0003f05270 */
[----:B------:R-:W-:Y:S05]  /*3c10*/  @P0 BRA `(.L_x_11) ;  /* 0xffffffcc00200947 */ /* 0x000fea000383ffff */
[----:B------:R-:W-:-:S04]  /*3c20*/  IADD3 R0, PT, PT, R0, 0x1, RZ ;  /* 0x0000000100007810 */ /* 0x000fc80007ffe0ff */
[----:B------:R-:W-:-:S13]  /*3c30*/  ISETP.NE.AND P0, PT, R0, 0x3, PT ;  /* 0x000000030000780c */ /* 0x000fda0003f05270 */
[----:B------:R-:W-:Y:S05]  /*3c40*/  @P0 BRA `(.L_x_12) ;  /* 0xffffffcc00100947 */ /* 0x000fea000383ffff */
[----:B---3--:R-:W0:Y:S01]  /*3c50*/  S2R R39, SR_TID.X ;  /* 0x0000000000277919 */ /* 0x008e220000002100 */
[----:B------:R-:W1:Y:S01]  /*3c60*/  S2UR UR4, SR_CTAID.X ;  /* 0x00000000000479c3 */ /* 0x000e620000002500 */
[----:B------:R-:W-:Y:S01]  /*3c70*/  MOV R18, RZ ;  /* 0x000000ff00127202 */ /* 0x000fe20000000f00 */
[----:B-1----:R-:W-:Y:S02]  /*3c80*/  USHF.L.U32 UR6, UR4, 0x10, URZ ;  /* 0x0000001004067899 */ /* 0x002fe400080006ff */
[----:B------:R-:W-:Y:S02]  /*3c90*/  USHF.L.U32 UR4, UR4, 0x8, URZ ;  /* 0x0000000804047899 */ /* 0x000fe400080006ff */
[----:B------:R-:W-:Y:S02]  /*3ca0*/  ULOP3.LUT UR6, UR6, 0x7ffe0000, URZ, 0xc0, !UPT ;  /* 0x7ffe000006067892 */ /* 0x000fe4000f8ec0ff */
[----:B------:R-:W-:Y:S01]  /*3cb0*/  ULOP3.LUT UR5, UR4, 0x100, URZ, 0xc0, !UPT ;  /* 0x0000010004057892 */ /* 0x000fe2000f8ec0ff */
[C---:B0-----:R-:W-:Y:S01]  /*3cc0*/  SHF.L.U32 R0, R39.reuse, 0xc, RZ ;  /* 0x0000000c27007819 */ /* 0x041fe200000006ff */
[C---:B------:R-:W-:Y:S01]  /*3cd0*/  IMAD.SHL.U32 R3, R39.reuse, 0x80, RZ ;  /* 0x0000008027037824 */ /* 0x040fe200078e00ff */
[----:B------:R-:W-:-:S02]  /*3ce0*/  SHF.L.U32 R2, R39, 0x5, RZ ;  /* 0x0000000527027819 */ /* 0x000fc400000006ff */
[----:B------:R-:W-:Y:S02]  /*3cf0*/  LOP3.LUT R0, R0, 0x3f0000, RZ, 0xc0, !PT ;  /* 0x003f000000007812 */ /* 0x000fe400078ec0ff */
[----:B------:R-:W-:Y:S02]  /*3d00*/  LOP3.LUT R2, R2, 0xe0, RZ, 0xc0, !PT ;  /* 0x000000e002027812 */ /* 0x000fe400078ec0ff */
[----:B------:R-:W-:Y:S02]  /*3d10*/  IADD3 R17, PT, PT, R0, UR6, RZ ;  /* 0x0000000600117c10 */ /* 0x000fe4000fffe0ff */
[----:B------:R-:W-:Y:S02]  /*3d20*/  LOP3.LUT R16, R3, 0x400, RZ, 0xc0, !PT ;  /* 0x0000040003107812 */ /* 0x000fe400078ec0ff */
[----:B------:R-:W-:-:S04]  /*3d30*/  LOP3.LUT R3, R2, UR5, R17, 0xfe, !PT ;  /* 0x0000000502037c12 */ /* 0x000fc8000f8efe11 */
[----:B------:R-:W-:-:S07]  /*3d40*/  LOP3.LUT R3, R3, R16, RZ, 0xfc, !PT ;  /* 0x0000001003037212 */ /* 0x000fce00078efcff */
.L_x_15:
[C---:B------:R-:W-:Y:S01]  /*3d50*/  SHF.L.U32 R42, R18.reuse, 0x6, RZ ;  /* 0x00000006122a7819 */ /* 0x040fe200000006ff */
[----:B------:R-:W-:Y:S01]  /*3d60*/  UMOV UR4, URZ ;  /* 0x000000ff00047c82 */ /* 0x000fe20008000000 */
[C---:B------:R-:W-:Y:S02]  /*3d70*/  LEA R44, R18.reuse, R3, 0xd ;  /* 0x00000003122c7211 */ /* 0x040fe400078e68ff */
[----:B------:R-:W-:-:S04]  /*3d80*/  IADD3 R18, PT, PT, R18, 0x1, RZ ;  /* 0x0000000112127810 */ /* 0x000fc80007ffe0ff */
[----:B--2---:R-:W-:-:S13]  /*3d90*/  ISETP.NE.AND P0, PT, R18, 0x8, PT ;  /* 0x000000081200780c */ /* 0x004fda0003f05270 */
.L_x_13:
[----:B0-----:R-:W0:Y:S01]  /*3da0*/  LDC.64 R4, c[0x0][0x398] ;  /* 0x0000e600ff047b82 */ /* 0x001e220000000a00 */
[----:B------:R-:W-:Y:S01]  /*3db0*/  VIADD R11, R2, UR4 ;  /* 0x00000004020b7c36 */ /* 0x000fe20008000000 */
[----:B------:R-:W-:Y:S02]  /*3dc0*/  IADD3 R0, PT, PT, R42, UR4, RZ ;  /* 0x000000042a007c10 */ /* 0x000fe4000fffe0ff */
[----:B------:R-:W-:Y:S02]  /*3dd0*/  IADD3 R23, PT, PT, R44, UR4, RZ ;  /* 0x000000042c177c10 */ /* 0x000fe4000fffe0ff */
[----:B------:R-:W-:Y:S02]  /*3de0*/  LEA R0, R0, R1, 0x2 ;  /* 0x0000000100007211 */ /* 0x000fe400078e10ff */
[----:B------:R-:W1:Y:S03]  /*3df0*/  LDC.64 R6, c[0x0][0x3a0] ;  /* 0x0000e800ff067b82 */ /* 0x000e660000000a00 */
[----:B------:R-:W2:Y:S04]  /*3e00*/  LDL.64 R20, [R0] ;  /* 0x0000000000147983 */ /* 0x000ea80000100a00 */
[----:B------:R-:W3:Y:S01]  /*3e10*/  LDL.64 R26, [R0+0x1000] ;  /* 0x00100000001a7983 */ /* 0x000ee20000100a00 */
[----:B------:R-:W4:Y:S03]  /*3e20*/  LDC.64 R12, c[0x0][0x3a8] ;  /* 0x0000ea00ff0c7b82 */ /* 0x000f260000000a00 */
[----:B------:R-:W5:Y:S04]  /*3e30*/  LDL.64 R30, [R0+0x2000] ;  /* 0x00200000001e7983 */ /* 0x000f680000100a00 */
[----:B------:R-:W5:Y:S01]  /*3e40*/  LDL.64 R34, [R0+0x3000] ;  /* 0x0030000000227983 */ /* 0x000f620000100a00 */
[C---:B0-----:R-:W-:Y:S01]  /*3e50*/  IMAD.WIDE.U32 R8, R11.reuse, 0x4, R4 ;  /* 0x000000040b087825 */ /* 0x041fe200078e0004 */
[----:B------:R-:W0:Y:S04]  /*3e60*/  LDC.64 R14, c[0x0][0x390] ;  /* 0x0000e400ff0e7b82 */ /* 0x000e280000000a00 */
[----:B------:R-:W2:Y:S01]  /*3e70*/  LDG.E.CONSTANT R19, desc[UR12][R8.64] ;  /* 0x0000000c08137981 */ /* 0x000ea2000c1e9900 */
[----:B-1----:R-:W-:-:S03]  /*3e80*/  IMAD.WIDE.U32 R10, R11, 0x4, R6 ;  /* 0x000000040b0a7825 */ /* 0x002fc600078e0006 */
[----:B------:R0:W5:Y:S04]  /*3e90*/  LDG.E.CONSTANT R24, desc[UR12][R8.64+0x4] ;  /* 0x0000040c08187981 */ /* 0x000168000c1e9900 */
[----:B------:R-:W2:Y:S01]  /*3ea0*/  LDG.E.CONSTANT R22, desc[UR12][R10.64] ;  /* 0x0000000c0a167981 */ /* 0x000ea2000c1e9900 */
[----:B----4-:R-:W-:-:S03]  /*3eb0*/  IMAD.WIDE R12, R23, 0x4, R12 ;  /* 0x00000004170c7825 */ /* 0x010fc600078e020c */
[----:B------:R-:W4:Y:S04]  /*3ec0*/  LDG.E.CONSTANT R28, desc[UR12][R10.64+0x4] ;  /* 0x0000040c0a1c7981 */ /* 0x000f28000c1e9900 */
[----:B------:R-:W4:Y:S04]  /*3ed0*/  LDG.E.CONSTANT R25, desc[UR12][R12.64] ;  /* 0x0000000c0c197981 */ /* 0x000f28000c1e9900 */
[----:B------:R-:W4:Y:S04]  /*3ee0*/  LDG.E.CONSTANT R29, desc[UR12][R12.64+0x2000] ;  /* 0x0020000c0c1d7981 */ /* 0x000f28000c1e9900 */
[----:B------:R-:W4:Y:S04]  /*3ef0*/  LDG.E.CONSTANT R33, desc[UR12][R12.64+0x4000] ;  /* 0x0040000c0c217981 */ /* 0x000f28000c1e9900 */
[----:B------:R-:W4:Y:S04]  /*3f00*/  LDG.E.CONSTANT R37, desc[UR12][R12.64+0x6000] ;  /* 0x0060000c0c257981 */ /* 0x000f28000c1e9900 */
[----:B------:R-:W4:Y:S04]  /*3f10*/  LDG.E.CONSTANT R32, desc[UR12][R12.64+0x4] ;  /* 0x0000040c0c207981 */ /* 0x000f28000c1e9900 */
[----:B------:R-:W4:Y:S04]  /*3f20*/  LDG.E.CONSTANT R36, desc[UR12][R12.64+0x2004] ;  /* 0x0020040c0c247981 */ /* 0x000f28000c1e9900 */
[----:B------:R-:W4:Y:S04]  /*3f30*/  LDG.E.CONSTANT R38, desc[UR12][R12.64+0x4004] ;  /* 0x0040040c0c267981 */ /* 0x000f28000c1e9900 */
[----:B------:R-:W4:Y:S01]  /*3f40*/  LDG.E.CONSTANT R40, desc[UR12][R12.64+0x6004] ;  /* 0x0060040c0c287981 */ /* 0x000f22000c1e9900 */
[----:B0-----:R-:W-:Y:S01]  /*3f50*/  IMAD.WIDE R8, R23, 0x4, R14 ;  /* 0x0000000417087825 */ /* 0x001fe200078e020e */
[----:B------:R-:W-:-:S04]  /*3f60*/  UIADD3 UR4, UPT, UPT, UR4, 0x2, URZ ;  /* 0x0000000204047890 */ /* 0x000fc8000fffe0ff */
[----:B------:R-:W-:Y:S01]  /*3f70*/  UISETP.NE.AND UP0, UPT, UR4, 0x20, UPT ;  /* 0x000000200400788c */ /* 0x000fe2000bf05270 */
[--C-:B--2---:R-:W-:Y:S01]  /*3f80*/  FFMA R20, R20, R19, R22.reuse ;  /* 0x0000001314147223 */ /* 0x104fe20000000016 */
[C-C-:B---3--:R-:W-:Y:S01]  /*3f90*/  FFMA R26, R19.reuse, R26, R22.reuse ;  /* 0x0000001a131a7223 */ /* 0x148fe20000000016 */
[C-C-:B-----5:R-:W-:Y:S01]  /*3fa0*/  FFMA R30, R19.reuse, R30, R22.reuse ;  /* 0x0000001e131e7223 */ /* 0x160fe20000000016 */
[----:B------:R-:W-:Y:S01]  /*3fb0*/  FFMA R34, R19, R34, R22 ;  /* 0x0000002213227223 */ /* 0x000fe20000000016 */
[-CC-:B----4-:R-:W-:Y:S01]  /*3fc0*/  FFMA R21, R21, R24.reuse, R28.reuse ;  /* 0x0000001815157223 */ /* 0x190fe2000000001c */
[-CC-:B------:R-:W-:Y:S01]  /*3fd0*/  FFMA R27, R27, R24.reuse, R28.reuse ;  /* 0x000000181b1b7223 */ /* 0x180fe2000000001c */
[-CC-:B------:R-:W-:Y:S01]  /*3fe0*/  FFMA R31, R31, R24.reuse, R28.reuse ;  /* 0x000000181f1f7223 */ /* 0x180fe2000000001c */
[----:B------:R-:W-:Y:S01]  /*3ff0*/  FADD R20, R20, R25 ;  /* 0x0000001914147221 */ /* 0x000fe20000000000 */
[----:B------:R-:W-:Y:S01]  /*4000*/  FFMA R35, R35, R24, R28 ;  /* 0x0000001823237223 */ /* 0x000fe2000000001c */
[----:B------:R-:W-:-:S03]  /*4010*/  FADD R26, R26, R29 ;  /* 0x0000001d1a1a7221 */ /* 0x000fc60000000000 */
[----:B------:R-:W-:Y:S01]  /*4020*/  FMNMX R11, RZ, R20, !PT ;  /* 0x00000014ff0b7209 */ /* 0x000fe20007800000 */
[----:B------:R-:W-:Y:S01]  /*4030*/  FADD R30, R30, R33 ;  /* 0x000000211e1e7221 */ /* 0x000fe20000000000 */
[----:B------:R-:W-:Y:S01]  /*4040*/  FADD R34, R34, R37 ;  /* 0x0000002522227221 */ /* 0x000fe20000000000 */
[----:B------:R-:W-:Y:S01]  /*4050*/  FADD R21, R21, R32 ;  /* 0x0000002015157221 */ /* 0x000fe20000000000 */
[----:B------:R-:W-:Y:S01]  /*4060*/  FADD R27, R27, R36 ;  /* 0x000000241b1b7221 */ /* 0x000fe20000000000 */
[----:B------:R-:W-:Y:S01]  /*4070*/  FADD R31, R31, R38 ;  /* 0x000000261f1f7221 */ /* 0x000fe20000000000 */
[----:B------:R-:W-:Y:S01]  /*4080*/  FADD R35, R35, R40 ;  /* 0x0000002823237221 */ /* 0x000fe20000000000 */
[----:B------:R0:W-:Y:S01]  /*4090*/  STG.E desc[UR12][R8.64], R11 ;  /* 0x0000000b08007986 */ /* 0x0001e2000c10190c */
[----:B------:R-:W-:Y:S02]  /*40a0*/  FMNMX R15, RZ, R26, !PT ;  /* 0x0000001aff0f7209 */ /* 0x000fe40007800000 */
[----:B------:R-:W-:-:S02]  /*40b0*/  FMNMX R13, RZ, R30, !PT ;  /* 0x0000001eff0d7209 */ /* 0x000fc40007800000 */
[----:B------:R-:W-:Y:S02]  /*40c0*/  FMNMX R21, RZ, R21, !PT ;  /* 0x00000015ff157209 */ /* 0x000fe40007800000 */
[----:B------:R-:W-:Y:S02]  /*40d0*/  FMNMX R27, RZ, R27, !PT ;  /* 0x0000001bff1b7209 */ /* 0x000fe40007800000 */
[----:B------:R-:W-:Y:S02]  /*40e0*/  FMNMX R31, RZ, R31, !PT ;  /* 0x0000001fff1f7209 */ /* 0x000fe40007800000 */
[----:B------:R-:W-:Y:S02]  /*40f0*/  FMNMX R35, RZ, R35, !PT ;  /* 0x00000023ff237209 */ /* 0x000fe40007800000 */
[----:B0-----:R-:W-:Y:S01]  /*4100*/  FMNMX R11, RZ, R34, !PT ;  /* 0x00000022ff0b7209 */ /* 0x001fe20007800000 */
[----:B------:R0:W-:Y:S04]  /*4110*/  STG.E desc[UR12][R8.64+0x2000], R15 ;  /* 0x0020000f08007986 */ /* 0x0001e8000c10190c */
[----:B------:R0:W-:Y:S04]  /*4120*/  STG.E desc[UR12][R8.64+0x4000], R13 ;  /* 0x0040000d08007986 */ /* 0x0001e8000c10190c */
[----:B------:R0:W-:Y:S04]  /*4130*/  STG.E desc[UR12][R8.64+0x6000], R11 ;  /* 0x0060000b08007986 */ /* 0x0001e8000c10190c */
[----:B------:R0:W-:Y:S04]  /*4140*/  STG.E desc[UR12][R8.64+0x4], R21 ;  /* 0x0000041508007986 */ /* 0x0001e8000c10190c */
[----:B------:R0:W-:Y:S04]  /*4150*/  STG.E desc[UR12][R8.64+0x2004], R27 ;  /* 0x0020041b08007986 */ /* 0x0001e8000c10190c */
[----:B------:R0:W-:Y:S04]  /*4160*/  STG.E desc[UR12][R8.64+0x4004], R31 ;  /* 0x0040041f08007986 */ /* 0x0001e8000c10190c */
[----:B------:R0:W-:Y:S01]  /*4170*/  STG.E desc[UR12][R8.64+0x6004], R35 ;  /* 0x0060042308007986 */ /* 0x0001e2000c10190c */
[----:B------:R-:W-:Y:S05]  /*4180*/  BRA.U UP0, `(.L_x_13) ;  /* 0xfffffffd00047547 */ /* 0x000fea000b83ffff */
[----:B0-----:R-:W-:Y:S01]  /*4190*/  HFMA2 R15, -RZ, RZ, 0, 0 ;  /* 0x00000000ff0f7431 */ /* 0x001fe200000001ff */
[----:B------:R-:W0:Y:S01]  /*41a0*/  LDCU.64 UR10, c[0x0][0x3a8] ;  /* 0x00007500ff0a77ac */ /* 0x000e220008000a00 */
[----:B------:R-:W1:Y:S05]  /*41b0*/  LDCU.64 UR8, c[0x0][0x390] ;  /* 0x00007200ff0877ac */ /* 0x000e6a0008000a00 */
.L_x_14:
[-C--:B------:R-:W-:Y:S01]  /*41c0*/  IADD3 R37, P1, PT, R44, R15.reuse, RZ ;  /* 0x0000000f2c257210 */ /* 0x080fe20007f3e0ff */
[----:B------:R-:W-:Y:S01]  /*41d0*/  IMAD.IADD R0, R42, 0x1, R15 ;  /* 0x000000012a007824 */ /* 0x000fe200078e020f */
[----:B--2---:R-:W-:Y:S02]  /*41e0*/  IADD3 R11, PT, PT, R2, R15, RZ ;  /* 0x0000000f020b7210 */ /* 0x004fe40007ffe0ff */
[----:B------:R-:W-:Y:S02]  /*41f0*/  LEA.HI.X.SX32 R10, R15, RZ, 0x1, P1 ;  /* 0x000000ff0f0a7211 */ /* 0x000fe400008f0eff */
[----:B------:R-:W-:Y:S01]  /*4200*/  SHF.L.U32 R36, R37, 0x2, RZ ;  /* 0x0000000225247819 */ /* 0x000fe200000006ff */
[----:B------:R-:W-:Y:S01]  /*4210*/  IMAD.WIDE.U32 R8, R11, 0x4, R4 ;  /* 0x000000040b087825 */ /* 0x000fe200078e0004 */
[----:B------:R-:W-:Y:S02]  /*4220*/  SHF.L.U64.HI R37, R37, 0x2, R10 ;  /* 0x0000000225257819 */ /* 0x000fe4000001020a */
[----:B0-----:R-:W-:Y:S01]  /*4230*/  IADD3 R12, P1, PT, R36, UR10, RZ ;  /* 0x0000000a240c7c10 */ /* 0x001fe2000ff3e0ff */
[----:B------:R-:W-:Y:S01]  /*4240*/  IMAD.WIDE.U32 R10, R11, 0x4, R6 ;  /* 0x000000040b0a7825 */ /* 0x000fe200078e0006 */
[----:B------:R-:W-:Y:S01]  /*4250*/  LEA R38, R0, R1, 0x2 ;  /* 0x0000000100267211 */ /* 0x000fe200078e10ff */
[----:B------:R-:W2:Y:S01]  /*4260*/  LDG.E.CONSTANT R19, desc[UR12][R8.64] ;  /* 0x0000000c08137981 */ /* 0x000ea2000c1e9900 */
[----:B------:R-:W-:-:S03]  /*4270*/  IADD3.X R13, PT, PT, R37, UR11, RZ, P1, !PT ;  /* 0x0000000b250d7c10 */ /* 0x000fc60008ffe4ff */
[----:B------:R-:W2:Y:S04]  /*4280*/  LDG.E.CONSTANT R0, desc[UR12][R10.64] ;  /* 0x0000000c0a007981 */ /* 0x000ea8000c1e9900 */
[----:B------:R-:W2:Y:S04]  /*4290*/  LDL.64 R20, [R38+0x80] ;  /* 0x0000800026147983 */ /* 0x000ea80000100a00 */
[----:B------:R-:W3:Y:S04]  /*42a0*/  LDL.64 R24, [R38+0x1080] ;  /* 0x0010800026187983 */ /* 0x000ee80000100a00 */
[----:B------:R-:W4:Y:S04]  /*42b0*/  LDG.E.CONSTANT R23, desc[UR12][R12.64+0x800] ;  /* 0x0008000c0c177981 */ /* 0x000f28000c1e9900 */
[----:B------:R-:W5:Y:S04]  /*42c0*/  LDG.E.CONSTANT R27, desc[UR12][R12.64+0x2800] ;  /* 0x0028000c0c1b7981 */ /* 0x000f68000c1e9900 */
[----:B------:R1:W5:Y:S04]  /*42d0*/  LDG.E.CONSTANT R14, desc[UR12][R8.64+0x4] ;  /* 0x0000040c080e7981 */ /* 0x000368000c1e9900 */
[----:B------:R0:W5:Y:S04]  /*42e0*/  LDG.E.CONSTANT R22, desc[UR12][R10.64+0x4] ;  /* 0x0000040c0a167981 */ /* 0x000168000c1e9900 */
[----:B------:R-:W5:Y:S04]  /*42f0*/  LDL.64 R28, [R38+0x2080] ;  /* 0x00208000261c7983 */ /* 0x000f680000100a00 */
[----:B------:R-:W5:Y:S04]  /*4300*/  LDL.64 R32, [R38+0x3080] ;  /* 0x0030800026207983 */ /* 0x000f680000100a00 */
[----:B------:R-:W5:Y:S04]  /*4310*/  LDG.E.CONSTANT R26, desc[UR12][R12.64+0x804] ;  /* 0x0008040c0c1a7981 */ /* 0x000f68000c1e9900 */
[----:B------:R-:W5:Y:S04]  /*4320*/  LDG.E.CONSTANT R30, desc[UR12][R12.64+0x2804] ;  /* 0x0028040c0c1e7981 */ /* 0x000f68000c1e9900 */
[----:B------:R-:W5:Y:S04]  /*4330*/  LDG.E.CONSTANT R31, desc[UR12][R12.64+0x4800] ;  /* 0x0048000c0c1f7981 */ /* 0x000f68000c1e9900 */
[----:B------:R-:W5:Y:S04]  /*4340*/  LDG.E.CONSTANT R34, desc[UR12][R12.64+0x4804] ;  /* 0x0048040c0c227981 */ /* 0x000f68000c1e9900 */
[----:B------:R-:W5:Y:S04]  /*4350*/  LDG.E.CONSTANT R35, desc[UR12][R12.64+0x6800] ;  /* 0x0068000c0c237981 */ /* 0x000f68000c1e9900 */
[----:B------:R0:W5:Y:S01]  /*4360*/  LDG.E.CONSTANT R10, desc[UR12][R12.64+0x6804] ;  /* 0x0068040c0c0a7981 */ /* 0x000162000c1e9900 */
[----:B-1----:R-:W-:-:S04]  /*4370*/  IADD3 R8, P1, PT, R36, UR8, RZ ;  /* 0x0000000824087c10 */ /* 0x002fc8000ff3e0ff */
[----:B------:R-:W-:Y:S02]  /*4380*/  IADD3.X R9, PT, PT, R37, UR9, RZ, P1, !PT ;  /* 0x0000000925097c10 */ /* 0x000fe40008ffe4ff */
[----:B------:R-:W-:-:S04]  /*4390*/  IADD3 R15, PT, PT, R15, 0x2, RZ ;  /* 0x000000020f0f7810 */ /* 0x000fc80007ffe0ff */
[----:B------:R-:W-:Y:S01]  /*43a0*/  ISETP.NE.AND P1, PT, R15, 0x20, PT ;  /* 0x000000200f00780c */ /* 0x000fe20003f25270 */
[--C-:B--2---:R-:W-:Y:S01]  /*43b0*/  FFMA R20, R20, R19, R0.reuse ;  /* 0x0000001314147223 */ /* 0x104fe20000000000 */
[----:B---3--:R-:W-:-:S03]  /*43c0*/  FFMA R24, R19, R24, R0 ;  /* 0x0000001813187223 */ /* 0x008fc60000000000 */
[----:B----4-:R-:W-:Y:S01]  /*43d0*/  FADD R20, R20, R23 ;  /* 0x0000001714147221 */ /* 0x010fe20000000000 */
[----:B-----5:R-:W-:-:S04]  /*43e0*/  FADD R24, R24, R27 ;  /* 0x0000001b18187221 */ /* 0x020fc80000000000 */
[----:B0-----:R-:W-:Y:S02]  /*43f0*/  FMNMX R11, RZ, R20, !PT ;  /* 0x00000014ff0b7209 */ /* 0x001fe40007800000 */
[----:B------:R-:W-:Y:S01]  /*4400*/  FMNMX R13, RZ, R24, !PT ;  /* 0x00000018ff0d7209 */ /* 0x000fe20007800000 */
[-CC-:B------:R-:W-:Y:S01]  /*4410*/  FFMA R21, R21, R14.reuse, R22.reuse ;  /* 0x0000000e15157223 */ /* 0x180fe20000000016 */
[----:B------:R-:W-:Y:S01]  /*4420*/  FFMA R25, R25, R14, R22 ;  /* 0x0000000e19197223 */ /* 0x000fe20000000016 */
[----:B------:R-:W-:Y:S01]  /*4430*/  FFMA R28, R19, R28, R0 ;  /* 0x0000001c131c7223 */ /* 0x000fe20000000000 */
[----:B------:R-:W-:Y:S01]  /*4440*/  FFMA R29, R29, R14, R22 ;  /* 0x0000000e1d1d7223 */ /* 0x000fe20000000016 */
[----:B------:R-:W-:Y:S01]  /*4450*/  FFMA R32, R19, R32, R0 ;  /* 0x0000002013207223 */ /* 0x000fe20000000000 */
[----:B------:R-:W-:Y:S01]  /*4460*/  FFMA R33, R33, R14, R22 ;  /* 0x0000000e21217223 */ /* 0x000fe20000000016 */
[----:B------:R-:W-:Y:S01]  /*4470*/  FADD R21, R21, R26 ;  /* 0x0000001a15157221 */ /* 0x000fe20000000000 */
[----:B------:R-:W-:Y:S01]  /*4480*/  FADD R25, R25, R30 ;  /* 0x0000001e19197221 */ /* 0x000fe20000000000 */
[----:B------:R-:W-:Y:S01]  /*4490*/  FADD R28, R28, R31 ;  /* 0x0000001f1c1c7221 */ /* 0x000fe20000000000 */
[----:B------:R-:W-:Y:S01]  /*44a0*/  FADD R29, R29, R34 ;  /* 0x000000221d1d7221 */ /* 0x000fe20000000000 */
[----:B------:R-:W-:Y:S01]  /*44b0*/  FADD R32, R32, R35 ;  /* 0x0000002320207221 */ /* 0x000fe20000000000 */
[----:B------:R-:W-:Y:S01]  /*44c0*/  FADD R10, R33, R10 ;  /* 0x0000000a210a7221 */ /* 0x000fe20000000000 */
[----:B------:R0:W-:Y:S01]  /*44d0*/  STG.E desc[UR12][R8.64+0x800], R11 ;  /* 0x0008000b08007986 */ /* 0x0001e2000c10190c */
[----:B------:R-:W-:-:S02]  /*44e0*/  FMNMX R21, RZ, R21, !PT ;  /* 0x00000015ff157209 */ /* 0x000fc40007800000 */
[----:B------:R-:W-:Y:S01]  /*44f0*/  FMNMX R25, RZ, R25, !PT ;  /* 0x00000019ff197209 */ /* 0x000fe20007800000 */
[----:B------:R1:W-:Y:S01]  /*4500*/  STG.E desc[UR12][R8.64+0x2800], R13 ;  /* 0x0028000d08007986 */ /* 0x0003e2000c10190c */
[----:B------:R-:W-:Y:S02]  /*4510*/  FMNMX R29, RZ, R29, !PT ;  /* 0x0000001dff1d7209 */ /* 0x000fe40007800000 */
[----:B------:R-:W-:Y:S02]  /*4520*/  FMNMX R19, RZ, R10, !PT ;  /* 0x0000000aff137209 */ /* 0x000fe40007800000 */
[----:B0-----:R-:W-:Y:S02]  /*4530*/  FMNMX R11, RZ, R28, !PT ;  /* 0x0000001cff0b7209 */ /* 0x001fe40007800000 */
[----:B-1----:R-:W-:Y:S01]  /*4540*/  FMNMX R13, RZ, R32, !PT ;  /* 0x00000020ff0d7209 */ /* 0x002fe20007800000 */
[----:B------:R2:W-:Y:S04]  /*4550*/  STG.E desc[UR12][R8.64+0x804], R21 ;  /* 0x0008041508007986 */ /* 0x0005e8000c10190c */
[----:B------:R2:W-:Y:S04]  /*4560*/  STG.E desc[UR12][R8.64+0x2804], R25 ;  /* 0x0028041908007986 */ /* 0x0005e8000c10190c */
[----:B------:R2:W-:Y:S04]  /*4570*/  STG.E desc[UR12][R8.64+0x4800], R11 ;  /* 0x0048000b08007986 */ /* 0x0005e8000c10190c */
[----:B------:R2:W-:Y:S04]  /*4580*/  STG.E desc[UR12][R8.64+0x4804], R29 ;  /* 0x0048041d08007986 */ /* 0x0005e8000c10190c */
[----:B------:R2:W-:Y:S04]  /*4590*/  STG.E desc[UR12][R8.64+0x6800], R13 ;  /* 0x0068000d08007986 */ /* 0x0005e8000c10190c */
[----:B------:R2:W-:Y:S01]  /*45a0*/  STG.E desc[UR12][R8.64+0x6804], R19 ;  /* 0x0068041308007986 */ /* 0x0005e2000c10190c */
[----:B------:R-:W-:Y:S05]  /*45b0*/  @P1 BRA `(.L_x_14) ;  /* 0xfffffffc00001947 */ /* 0x000fea000383ffff */
[----:B------:R-:W-:Y:S05]  /*45c0*/  @P0 BRA `(.L_x_15) ;  /* 0xfffffff400e00947 */ /* 0x000fea000383ffff */
[----:B------:R-:W0:Y:S01]  /*45d0*/  LDCU.64 UR14, c[0x0][0x398] ;  /* 0x00007300ff0e77ac */ /* 0x000e220008000a00 */
[----:B------:R-:W-:Y:S02]  /*45e0*/  LOP3.LUT R4, R39, 0x7, RZ, 0xc0, !PT ;  /* 0x0000000727047812 */ /* 0x000fe400078ec0ff */
[----:B------:R-:W-:Y:S01]  /*45f0*/  IADD3 R17, PT, PT, R17, UR5, R16 ;  /* 0x0000000511117c10 */ /* 0x000fe2000fffe010 */
[----:B------:R-:W1:Y:S01]  /*4600*/  LDCU.64 UR16, c[0x0][0x3a0] ;  /* 0x00007400ff1077ac */ /* 0x000e620008000a00 */
[----:B------:R-:W-:Y:S01]  /*4610*/  IADD3 R40, PT, PT, R1, 0x2800, RZ ;  /* 0x0000280001287810 */ /* 0x000fe20007ffe0ff */
[----:B------:R-:W-:Y:S01]  /*4620*/  IMAD.WIDE.U32 R4, R4, 0x80, RZ ;  /* 0x0000008004047825 */ /* 0x000fe200078e00ff */
[----:B------:R-:W-:Y:S01]  /*4630*/  MOV R41, RZ ;  /* 0x000000ff00297202 */ /* 0x000fe20000000f00 */
[----:B------:R-:W-:Y:S02]  /*4640*/  UIADD3 UR7, UP0, UPT, UR8, 0x106004, URZ ;  /* 0x0010600408077890 */ /* 0x000fe4000ff1e0ff */
[----:B------:R-:W-:Y:S01]  /*4650*/  IMAD.IADD R42, R2, 0x1, R17 ;  /* 0x00000001022a7824 */ /* 0x000fe200078e0211 */
[----:B--2---:R-:W-:Y:S01]  /*4660*/  LOP3.LUT R21, R4, 0x4, RZ, 0xfc, !PT ;  /* 0x0000000404157812 */ /* 0x004fe200078efcff */
[----:B------:R-:W-:-:S02]  /*4670*/  UIADD3.X UR8, UPT, UPT, URZ, UR9, URZ, UP0, !UPT ;  /* 0x00000009ff087290 */ /* 0x000fc400087fe4ff */
[----:B------:R-:W-:Y:S01]  /*4680*/  UIADD3 UR6, UP0, UPT, UR10, 0x106004, URZ ;  /* 0x001060040a067890 */ /* 0x000fe2000ff1e0ff */
[----:B0-----:R-:W-:-:S03]  /*4690*/  IADD3 R20, P0, PT, R21, UR14, RZ ;  /* 0x0000000e15147c10 */ /* 0x001fc6000ff1e0ff */
[----:B------:R-:W-:Y:S01]  /*46a0*/  UIADD3.X UR5, UPT, UPT, URZ, UR11, URZ, UP0, !UPT ;  /* 0x0000000bff057290 */ /* 0x000fe200087fe4ff */
[----:B-1----:R-:W-:Y:S02]  /*46b0*/  IADD3 R21, P1, PT, R21, UR16, RZ ;  /* 0x0000001015157c10 */ /* 0x002fe4000ff3e0ff */
[C---:B------:R-:W-:Y:S02]  /*46c0*/  IADD3.X R22, PT, PT, R5.reuse, UR15, RZ, P0, !PT ;  /* 0x0000000f05167c10 */ /* 0x040fe400087fe4ff */
[----:B------:R-:W-:-:S09]  /*46d0*/  IADD3.X R23, PT, PT, R5, UR17, RZ, P1, !PT ;  /* 0x0000001105177c10 */ /* 0x000fd20008ffe4ff */
.L_x_18:
[----:B---3--:R-:W-:Y:S01]  /*46e0*/  MOV R4, UR7 ;  /* 0x0000000700047c02 */ /* 0x008fe20008000f00 */
[C---:B------:R-:W-:Y:S01]  /*46f0*/  IMAD R0, R41.reuse, 0x100, R40 ;  /* 0x0000010029007824 */ /* 0x040fe200078e0228 */
[----:B------:R-:W-:Y:S01]  /*4700*/  MOV R5, UR8 ;  /* 0x0000000800057c02 */ /* 0x000fe20008000f00 */
[----:B------:R-:W-:Y:S01]  /*4710*/  IMAD.MOV.U32 R46, RZ, RZ, R20 ;  /* 0x000000ffff2e7224 */ /* 0x000fe200078e0014 */
[----:B------:R-:W-:Y:S01]  /*4720*/  LEA R9, R41, R42, 0xd ;  /* 0x0000002a29097211 */ /* 0x000fe200078e68ff */
[----:B------:R-:W-:Y:S01]  /*4730*/  UMOV UR4, URZ ;  /* 0x000000ff00047c82 */ /* 0x000fe20008000000 */
[----:B------:R-:W-:Y:S02]  /*4740*/  MOV R6, UR6 ;  /* 0x0000000600067c02 */ /* 0x000fe40008000f00 */
[----:B------:R-:W-:Y:S01]  /*4750*/  MOV R7, UR5 ;  /* 0x0000000500077c02 */ /* 0x000fe20008000f00 */
[----:B------:R-:W-:Y:S01]  /*4760*/  IMAD.WIDE.U32 R4, R9, 0x4, R4 ;  /* 0x0000000409047825 */ /* 0x000fe200078e0004 */
[----:B------:R-:W-:-:S02]  /*4770*/  MOV R48, R21 ;  /* 0x0000001500307202 */ /* 0x000fc40000000f00 */
[----:B------:R-:W-:Y:S01]  /*4780*/  MOV R49, R23 ;  /* 0x0000001700317202 */ /* 0x000fe20000000f00 */
[----:B------:R-:W-:Y:S01]  /*4790*/  IMAD.WIDE.U32 R6, R9, 0x4, R6 ;  /* 0x0000000409067825 */ /* 0x000fe200078e0006 */
[----:B------:R-:W-:Y:S02]  /*47a0*/  MOV R99, R5 ;  /* 0x0000000500637202 */ /* 0x000fe40000000f00 */
[----:B------:R-:W-:Y:S01]  /*47b0*/  MOV R47, R22 ;  /* 0x00000016002f7202 */ /* 0x000fe20000000f00 */
[----:B------:R-:W-:Y:S01]  /*47c0*/  IMAD.MOV.U32 R98, RZ, RZ, R4 ;  /* 0x000000ffff627224 */ /* 0x000fe200078e0004 */
[----:B------:R-:W-:Y:S02]  /*47d0*/  MOV R44, R6 ;  /* 0x00000006002c7202 */ /* 0x000fe40000000f00 */
[----:B------:R-:W-:-:S07]  /*47e0*/  MOV R45, R7 ;  /* 0x00000007002d7202 */ /* 0x000fce0000000f00 */
.L_x_16:
[----:B0-----:R-:W2:Y:S04]  /*47f0*/  LDL.128 R24, [R0+-0x2000] ;  /* 0xffe0000000187983 */ /* 0x001ea80000100c00 */
[----:B------:R-:W2:Y:S04]  /*4800*/  LDG.E.CONSTANT R65, desc[UR12][R46.64+-0x4] ;  /* 0xfffffc0c2e417981 */ /* 0x000ea8000c1e9900 */
[----:B------:R-:W2:Y:S04]  /*4810*/  LDG.E.CONSTANT R67, desc[UR12][R48.64+-0x4] ;  /* 0xfffffc0c30437981 */ /* 0x000ea8000c1e9900 */
[----:B------:R-:W3:Y:S04]  /*4820*/  LDG.E.CONSTANT R70, desc[UR12][R46.64] ;  /* 0x0000000c2e467981 */ /* 0x000ee8000c1e9900 */
[----:B------:R-:W3:Y:S04]  /*4830*/  LDG.E.CONSTANT R72, desc[UR12][R48.64] ;  /* 0x0000000c30487981 */ /* 0x000ee8000c1e9900 */
[----:B------:R-:W4:Y:S04]  /*4840*/  LDL.128 R28, [R0+-0x1000] ;  /* 0xfff00000001c7983 */ /* 0x000f280000100c00 */
[----:B------:R-:W5:Y:S04]  /*4850*/  LDG.E.CONSTANT R69, desc[UR12][R44.64+-0x6004] ;  /* 0xff9ffc0c2c457981 */ /* 0x000f68000c1e9900 */
[----:B------:R-:W5:Y:S04]  /*4860*/  LDG.E.CONSTANT R74, desc[UR12][R44.64+-0x6000] ;  /* 0xffa0000c2c4a7981 */ /* 0x000f68000c1e9900 */
[----:B------:R-:W5:Y:S04]  /*4870*/  LDG.E.CONSTANT R71, desc[UR12][R44.64+-0x4004] ;  /* 0xffbffc0c2c477981 */ /* 0x000f68000c1e9900 */
[----:B------:R-:W5:Y:S04]  /*4880*/  LDG.E.CONSTANT R79, desc[UR12][R46.64+0x4] ;  /* 0x0000040c2e4f7981 */ /* 0x000f68000c1e9900 */
[----:B------:R-:W5:Y:S04]  /*4890*/  LDG.E.CONSTANT R81, desc[UR12][R48.64+0x4] ;  /* 0x0000040c30517981 */ /* 0x000f68000c1e9900 */
[----:B------:R-:W5:Y:S04]  /*48a0*/  LDG.E.CONSTANT R76, desc[UR12][R44.64+-0x4000] ;  /* 0xffc0000c2c4c7981 */ /* 0x000f68000c1e9900 */
[----:B------:R-:W5:Y:S04]  /*48b0*/  LDG.E.CONSTANT R83, desc[UR12][R44.64+-0x5ffc] ;  /* 0xffa0040c2c537981 */ /* 0x000f68000c1e9900 */
[----:B------:R-:W5:Y:S04]  /*48c0*/  LDL.128 R4, [R0+-0x1ff0] ;  /* 0xffe0100000047983 */ /* 0x000f680000100c00 */
[----:B------:R-:W5:Y:S04]  /*48d0*/  LDG.E.CONSTANT R63, desc[UR12][R46.64+0xc] ;  /* 0x00000c0c2e3f7981 */ /* 0x000f68000c1e9900 */
[----:B------:R-:W5:Y:S04]  /*48e0*/  LDG.E.CONSTANT R68, desc[UR12][R48.64+0xc] ;  /* 0x00000c0c30447981 */ /* 0x000f68000c1e9900 */
[----:B------:R-:W5:Y:S04]  /*48f0*/  LDG.E.CONSTANT R64, desc[UR12][R46.64+0x10] ;  /* 0x0000100c2e407981 */ /* 0x000f68000c1e9900 */
[----:B------:R-:W5:Y:S04]  /*4900*/  LDG.E.CONSTANT R66, desc[UR12][R48.64+0x10] ;  /* 0x0000100c30427981 */ /* 0x000f68000c1e9900 */
[----:B------:R-:W5:Y:S04]  /*4910*/  LDG.E.CONSTANT R91, desc[UR12][R44.64+-0x5ff4] ;  /* 0xffa00c0c2c5b7981 */ /* 0x000f68000c1e9900 */
[----:B------:R-:W5:Y:S04]  /*4920*/  LDG.E.CONSTANT R94, desc[UR12][R44.64+-0x5ff0] ;  /* 0xffa0100c2c5e7981 */ /* 0x000f68000c1e9900 */
[----:B------:R-:W5:Y:S04]  /*4930*/  LDL.128 R12, [R0+0x10] ;  /* 0x00001000000c7983 */ /* 0x000f680000100c00 */
[----:B------:R-:W5:Y:S04]  /*4940*/  LDG.E.CONSTANT R82, desc[UR12][R46.64+0x8] ;  /* 0x0000080c2e527981 */ /* 0x000f68000c1e9900 */
[----:B------:R-:W5:Y:S04]  /*4950*/  LDG.E.CONSTANT R84, desc[UR12][R48.64+0x8] ;  /* 0x0000080c30547981 */ /* 0x000f68000c1e9900 */
[----:B------:R-:W5:Y:S04]  /*4960*/  LDG.E.CONSTANT R97, desc[UR12][R44.64+-0x1ff0] ;  /* 0xffe0100c2c617981 */ /* 0x000f68000c1e9900 */
[----:B------:R-:W5:Y:S04]  /*4970*/  LDL.128 R32, [R0] ;  /* 0x0000000000207983 */ /* 0x000f680000100c00 */
[----:B------:R-:W5:Y:S04]  /*4980*/  LDL.128 R36, [R0+0x1000] ;  /* 0x0010000000247983 */ /* 0x000f680000100c00 */
[----:B------:R-:W5:Y:S04]  /*4990*/  LDL.128 R16, [R0+-0xff0] ;  /* 0xfff0100000107983 */ /* 0x000f680000100c00 */
[----:B------:R-:W5:Y:S04]  /*49a0*/  LDG.E.CONSTANT R57, desc[UR12][R46.64+0x14] ;  /* 0x0000140c2e397981 */ /* 0x000f68000c1e9900 */
[----:B------:R-:W5:Y:S04]  /*49b0*/  LDG.E.CONSTANT R56, desc[UR12][R48.64+0x14] ;  /* 0x0000140c30387981 */ /* 0x000f68000c1e9900 */
[----:B------:R-:W5:Y:S04]  /*49c0*/  LDG.E.CONSTANT R88, desc[UR12][R44.64+-0x3ff8] ;  /* 0xffc0080c2c587981 */ /* 0x000f68000c1e9900 */
[----:B------:R-:W5:Y:S04]  /*49d0*/  LDL.128 R8, [R0+0x1010] ;  /* 0x0010100000087983 */ /* 0x000f680000100c00 */
[----:B------:R-:W5:Y:S04]  /*49e0*/  LDG.E.CONSTANT R73, desc[UR12][R44.64+-0x2004] ;  /* 0xffdffc0c2c497981 */ /* 0x000f68000c1e9900 */
[----:B------:R-:W5:Y:S04]  /*49f0*/  LDG.E.CONSTANT R75, desc[UR12][R44.64+-0x4] ;  /* 0xfffffc0c2c4b7981 */ /* 0x000f68000c1e9900 */
[----:B------:R-:W5:Y:S04]  /*4a00*/  LDG.E.CONSTANT R86, desc[UR12][R44.64+-0x5ff8] ;  /* 0xffa0080c2c567981 */ /* 0x000f68000c1e9900 */
[----:B------:R-:W5:Y:S04]  /*4a10*/  LDG.E.CONSTANT R93, desc[UR12][R44.64+-0x3ff4] ;  /* 0xffc00c0c2c5d7981 */ /* 0x000f68000c1e9900 */
[----:B------:R-:W5:Y:S04]  /*4a20*/  LDG.E.CONSTANT R60, desc[UR12][R44.64+-0x5fec] ;  /* 0xffa0140c2c3c7981 */ /* 0x000f68000c1e9900 */
[----:B------:R-:W5:Y:S04]  /*4a30*/  LDG.E.CONSTANT R59, desc[UR12][R44.64+-0x3fec] ;  /* 0xffc0140c2c3b7981 */ /* 0x000f68000c1e9900 */
[----:B------:R0:W5:Y:S04]  /*4a40*/  LDG.E.CONSTANT R53, desc[UR12][R46.64+0x18] ;  /* 0x0000180c2e357981 */ /* 0x000168000c1e9900 */
[----:B------:R1:W5:Y:S04]  /*4a50*/  LDG.E.CONSTANT R54, desc[UR12][R48.64+0x18] ;  /* 0x0000180c30367981 */ /* 0x000368000c1e9900 */
[----:B------:R-:W5:Y:S04]  /*4a60*/  LDG.E.CONSTANT R78, desc[UR12][R44.64+-0x2000] ;  /* 0xffe0000c2c4e7981 */ /* 0x000f68000c1e9900 */
        /* <DEDUP_REMOVED lines=15> */
[----:B------:R1:W5:Y:S01]  /*4b60*/  LDG.E.CONSTANT R43, desc[UR12][R44.64+0x18] ;  /* 0x0000180c2c2b7981 */ /* 0x000362000c1e9900 */
[----:B------:R-:W-:-:S04]  /*4b70*/  UIADD3 UR4, UPT, UPT, UR4, 0x8, URZ ;  /* 0x0000000804047890 */ /* 0x000fc8000fffe0ff */
[----:B------:R-:W-:Y:S01]  /*4b80*/  UISETP.NE.AND UP0, UPT, UR4, 0x20, UPT ;  /* 0x000000200400788c */ /* 0x000fe2000bf05270 */
[----:B0-----:R-:W-:Y:S02]  /*4b90*/  IADD3 R46, P0, PT, R46, 0x20, RZ ;  /* 0x000000202e2e7810 */ /* 0x001fe40007f1e0ff */
[----:B-1----:R-:W-:Y:S02]  /*4ba0*/  IADD3 R48, P1, PT, R48, 0x20, RZ ;  /* 0x0000002030307810 */ /* 0x002fe40007f3e0ff */
[----:B------:R-:W-:Y:S02]  /*4bb0*/  IADD3 R44, P3, PT, R44, 0x20, RZ ;  /* 0x000000202c2c7810 */ /* 0x000fe40007f7e0ff */
[----:B------:R-:W-:Y:S02]  /*4bc0*/  IADD3.X R47, PT, PT, RZ, R47, RZ, P0, !PT ;  /* 0x0000002fff2f7210 */ /* 0x000fe400007fe4ff */
[----:B------:R-:W-:Y:S02]  /*4bd0*/  IADD3.X R49, PT, PT, RZ, R49, RZ, P1, !PT ;  /* 0x00000031ff317210 */ /* 0x000fe40000ffe4ff */
[----:B------:R-:W-:-:S02]  /*4be0*/  IADD3.X R45, PT, PT, RZ, R45, RZ, P3, !PT ;  /* 0x0000002dff2d7210 */ /* 0x000fc40001ffe4ff */
[----:B------:R-:W-:Y:S01]  /*4bf0*/  IADD3 R0, PT, PT, R0, 0x20, RZ ;  /* 0x0000002000007810 */ /* 0x000fe20007ffe0ff */
[--C-:B--2---:R-:W-:Y:S01]  /*4c00*/  FFMA R24, R24, R65, R67.reuse ;  /* 0x0000004118187223 */ /* 0x104fe20000000043 */
[--C-:B---3--:R-:W-:Y:S01]  /*4c10*/  FFMA R25, R25, R70, R72.reuse ;  /* 0x0000004619197223 */ /* 0x108fe20000000048 */
[----:B----4-:R-:W-:Y:S01]  /*4c20*/  FFMA R28, R65, R28, R67 ;  /* 0x0000001c411c7223 */ /* 0x010fe20000000043 */
[----:B------:R-:W-:Y:S01]  /*4c30*/  FFMA R29, R29, R70, R72 ;  /* 0x000000461d1d7223 */ /* 0x000fe20000000048 */
[----:B-----5:R-:W-:Y:S01]  /*4c40*/  FADD R24, R24, R69 ;  /* 0x0000004518187221 */ /* 0x020fe20000000000 */
[----:B------:R-:W-:Y:S01]  /*4c50*/  FADD R25, R25, R74 ;  /* 0x0000004a19197221 */ /* 0x000fe20000000000 */
[----:B------:R-:W-:-:S03]  /*4c60*/  FADD R28, R28, R71 ;  /* 0x000000471c1c7221 */ /* 0x000fc60000000000 */
[----:B------:R-:W-:Y:S02]  /*4c70*/  FMNMX R69, RZ, R24, !PT ;  /* 0x00000018ff457209 */ /* 0x000fe40007800000 */
[----:B------:R-:W-:Y:S02]  /*4c80*/  FMNMX R77, RZ, R25, !PT ;  /* 0x00000019ff4d7209 */ /* 0x000fe40007800000 */
[----:B------:R-:W-:Y:S01]  /*4c90*/  MOV R24, R98 ;  /* 0x0000006200187202 */ /* 0x000fe20000000f00 */
[----:B------:R-:W-:Y:S01]  /*4ca0*/  FFMA R26, R79, R26, R81 ;  /* 0x0000001a4f1a7223 */ /* 0x000fe20000000051 */
[----:B------:R-:W-:Y:S01]  /*4cb0*/  MOV R25, R99 ;  /* 0x0000006300197202 */ /* 0x000fe20000000f00 */
[----:B------:R-:W-:Y:S01]  /*4cc0*/  FADD R76, R29, R76 ;  /* 0x0000004c1d4c7221 */ /* 0x000fe20000000000 */
[----:B------:R-:W-:Y:S01]  /*4cd0*/  FMNMX R29, RZ, R28, !PT ;  /* 0x0000001cff1d7209 */ /* 0x000fe20007800000 */
[----:B------:R-:W-:-:S04]  /*4ce0*/  FADD R26, R26, R83 ;  /* 0x000000531a1a7221 */ /* 0x000fc80000000000 */
[----:B------:R0:W-:Y:S01]  /*4cf0*/  STG.E desc[UR12][R24.64+-0x4004], R29 ;  /* 0xffbffc1d18007986 */ /* 0x0001e2000c10190c */
[----:B------:R-:W-:Y:S01]  /*4d00*/  FFMA R4, R4, R63, R68 ;  /* 0x0000003f04047223 */ /* 0x000fe20000000044 */
[----:B0-----:R-:W-:Y:S01]  /*4d10*/  FMNMX R29, RZ, R26, !PT ;  /* 0x0000001aff1d7209 */ /* 0x001fe20007800000 */
[----:B------:R-:W-:Y:S02]  /*4d20*/  FFMA R5, R5, R64, R66 ;  /* 0x0000004005057223 */ /* 0x000fe40000000042 */
[----:B------:R-:W-:Y:S02]  /*4d30*/  FADD R4, R4, R91 ;  /* 0x0000005b04047221 */ /* 0x000fe40000000000 */
[----:B------:R-:W-:Y:S01]  /*4d40*/  FADD R5, R5, R94 ;  /* 0x0000005e05057221 */ /* 0x000fe20000000000 */
[----:B------:R0:W-:Y:S04]  /*4d50*/  STG.E desc[UR12][R24.64+-0x5ffc], R29 ;  /* 0xffa0041d18007986 */ /* 0x0001e8000c10190c */
[----:B------:R-:W-:-:S02]  /*4d60*/  FMNMX R5, RZ, R5, !PT ;  /* 0x00000005ff057209 */ /* 0x000fc40007800000 */
[----:B0-----:R-:W-:Y:S01]  /*4d70*/  FMNMX R29, RZ, R4, !PT ;  /* 0x00000004ff1d7209 */ /* 0x001fe20007800000 */
[----:B------:R-:W-:Y:S01]  /*4d80*/  FFMA R4, R13, R64, R66 ;  /* 0x000000400d047223 */ /* 0x000fe20000000042 */
[C-C-:B------:R-:W-:Y:S01]  /*4d90*/  FFMA R31, R82.reuse, R31, R84.reuse ;  /* 0x0000001f521f7223 */ /* 0x140fe20000000054 */
[----:B------:R0:W-:Y:S01]  /*4da0*/  STG.E desc[UR12][R24.64+-0x5ff0], R5 ;  /* 0xffa0100518007986 */ /* 0x0001e2000c10190c */
[----:B------:R-:W-:Y:S01]  /*4db0*/  FFMA R27, R82, R27, R84 ;  /* 0x0000001b521b7223 */ /* 0x000fe20000000054 */
[----:B------:R-:W-:Y:S01]  /*4dc0*/  FADD R4, R4, R97 ;  /* 0x0000006104047221 */ /* 0x000fe20000000000 */
[C-C-:B------:R-:W-:Y:S01]  /*4dd0*/  FFMA R32, R65.reuse, R32, R67.reuse ;  /* 0x0000002041207223 */ /* 0x140fe20000000043 */
[----:B------:R1:W-:Y:S01]  /*4de0*/  STG.E desc[UR12][R24.64+-0x5ff4], R29 ;  /* 0xffa00c1d18007986 */ /* 0x0003e2000c10190c */
[----:B------:R-:W-:Y:S01]  /*4df0*/  FFMA R36, R65, R36, R67 ;  /* 0x0000002441247223 */ /* 0x000fe20000000043 */
[----:B------:R-:W-:Y:S01]  /*4e00*/  FFMA R16, R63, R16, R68 ;  /* 0x000000103f107223 */ /* 0x000fe20000000044 */
[----:B------:R-:W-:Y:S01]  /*4e10*/  FFMA R17, R17, R64, R66 ;  /* 0x0000004011117223 */ /* 0x000fe20000000042 */
[----:B------:R-:W-:Y:S01]  /*4e20*/  FFMA R33, R33, R70, R72 ;  /* 0x0000004621217223 */ /* 0x000fe20000000048 */
[----:B------:R-:W-:Y:S01]  /*4e30*/  FFMA R12, R63, R12, R68 ;  /* 0x0000000c3f0c7223 */ /* 0x000fe20000000044 */
[C-C-:B0-----:R-:W-:Y:S01]  /*4e40*/  FFMA R5, R57.reuse, R6, R56.reuse ;  /* 0x0000000639057223 */ /* 0x141fe20000000038 */
[----:B------:R-:W-:Y:S01]  /*4e50*/  FFMA R18, R57, R18, R56 ;  /* 0x0000001239127223 */ /* 0x000fe20000000038 */
[----:B-1----:R-:W-:Y:S01]  /*4e60*/  FMNMX R29, RZ, R4, !PT ;  /* 0x00000004ff1d7209 */ /* 0x002fe20007800000 */
[----:B------:R-:W-:Y:S01]  /*4e70*/  FADD R31, R31, R88 ;  /* 0x000000581f1f7221 */ /* 0x000fe20000000000 */
[----:B------:R-:W-:Y:S01]  /*4e80*/  FFMA R37, R37, R70, R72 ;  /* 0x0000004625257223 */ /* 0x000fe20000000048 */
[----:B------:R-:W-:Y:S01]  /*4e90*/  FFMA R64, R9, R64, R66 ;  /* 0x0000004009407223 */ /* 0x000fe20000000042 */
[----:B------:R-:W-:Y:S01]  /*4ea0*/  FFMA R9, R57, R14, R56 ;  /* 0x0000000e39097223 */ /* 0x000fe20000000038 */
[C---:B------:R-:W-:Y:S01]  /*4eb0*/  FFMA R30, R79.reuse, R30, R81 ;  /* 0x0000001e4f1e7223 */ /* 0x040fe20000000051 */
[----:B------:R-:W-:Y:S01]  /*4ec0*/  FADD R32, R32, R73 ;  /* 0x0000004920207221 */ /* 0x000fe20000000000 */
[C-C-:B------:R-:W-:Y:S01]  /*4ed0*/  FFMA R34, R79.reuse, R34, R81.reuse ;  /* 0x000000224f227223 */ /* 0x140fe20000000051 */
[----:B------:R-:W-:Y:S01]  /*4ee0*/  FFMA R38, R79, R38, R81 ;  /* 0x000000264f267223 */ /* 0x000fe20000000051 */
[----:B------:R-:W-:Y:S01]  /*4ef0*/  FADD R36, R36, R75 ;  /* 0x0000004b24247221 */ /* 0x000fe20000000000 */
[C-C-:B------:R-:W-:Y:S01]  /*4f00*/  FFMA R35, R82.reuse, R35, R84.reuse ;  /* 0x0000002352237223 */ /* 0x140fe20000000054 */
[----:B------:R-:W-:Y:S01]  /*4f10*/  FFMA R39, R82, R39, R84 ;  /* 0x0000002752277223 */ /* 0x000fe20000000054 */
[----:B------:R-:W-:Y:S01]  /*4f20*/  FADD R27, R27, R86 ;  /* 0x000000561b1b7221 */ /* 0x000fe20000000000 */
[----:B------:R-:W-:Y:S01]  /*4f30*/  FFMA R63, R63, R8, R68 ;  /* 0x000000083f3f7223 */ /* 0x000fe20000000044 */
[----:B------:R-:W-:Y:S01]  /*4f40*/  FFMA R10, R57, R10, R56 ;  /* 0x0000000a390a7223 */ /* 0x000fe20000000038 */
[----:B------:R-:W-:Y:S01]  /*4f50*/  FADD R16, R16, R93 ;  /* 0x0000005d10107221 */ /* 0x000fe20000000000 */
[----:B------:R-:W-:Y:S01]  /*4f60*/  FADD R5, R5, R60 ;  /* 0x0000003c05057221 */ /* 0x000fe20000000000 */
[----:B------:R-:W-:Y:S01]  /*4f70*/  FADD R18, R18, R59 ;  /* 0x0000003b12127221 */ /* 0x000fe20000000000 */
[----:B------:R-:W-:-:S02]  /*4f80*/  FMNMX R31, RZ, R31, !PT ;  /* 0x0000001fff1f7209 */ /* 0x000fc40007800000 */
[----:B------:R-:W-:Y:S01]  /*4f90*/  FMNMX R67, RZ, R76, !PT ;  /* 0x0000004cff437209 */ /* 0x000fe20007800000 */
[C-C-:B------:R-:W-:Y:S01]  /*4fa0*/  FFMA R7, R53.reuse, R7, R54.reuse ;  /* 0x0000000735077223 */ /* 0x140fe20000000036 */
[C-C-:B------:R-:W-:Y:S01]  /*4fb0*/  FFMA R4, R53.reuse, R19, R54.reuse ;  /* 0x0000001335047223 */ /* 0x140fe20000000036 */
[C-C-:B------:R-:W-:Y:S01]  /*4fc0*/  FFMA R15, R53.reuse, R15, R54.reuse ;  /* 0x0000000f350f7223 */ /* 0x140fe20000000036 */
[----:B------:R-:W-:Y:S01]  /*4fd0*/  FFMA R54, R53, R11, R54 ;  /* 0x0000000b35367223 */ /* 0x000fe20000000036 */
[----:B------:R-:W-:Y:S01]  /*4fe0*/  FADD R78, R33, R78 ;  /* 0x0000004e214e7221 */ /* 0x000fe20000000000 */
[----:B------:R-:W-:Y:S02]  /*4ff0*/  FMNMX R33, RZ, R32, !PT ;  /* 0x00000020ff217209 */ /* 0x000fe40007800000 */
[----:B------:R-:W-:Y:S01]  /*5000*/  FMNMX R65, RZ, R36, !PT ;  /* 0x00000024ff417209 */ /* 0x000fe20007800000 */
[----:B------:R-:W-:Y:S01]  /*5010*/  FADD R58, R9, R58 ;  /* 0x0000003a093a7221 */ /* 0x000fe20000000000 */
[----:B------:R-:W-:-:S02]  /*5020*/  FMNMX R27, RZ, R27, !PT ;  /* 0x0000001bff1b7209 */ /* 0x000fc40007800000 */
[----:B------:R-:W-:Y:S01]  /*5030*/  FMNMX R13, RZ, R16, !PT ;  /* 0x00000010ff0d7209 */ /* 0x000fe20007800000 */
[----:B------:R-:W-:Y:S01]  /*5040*/  FADD R17, R17, R96 ;  /* 0x0000006011117221 */ /* 0x000fe20000000000 */
[----:B------:R-:W-:Y:S02]  /*5050*/  FMNMX R5, RZ, R5, !PT ;  /* 0x00000005ff057209 */ /* 0x000fe40007800000 */
[----:B------:R-:W-:Y:S01]  /*5060*/  FMNMX R9, RZ, R18, !PT ;  /* 0x00000012ff097209 */ /* 0x000fe20007800000 */
[----:B------:R-:W-:Y:S01]  /*5070*/  FADD R37, R37, R80 ;  /* 0x0000005025257221 */ /* 0x000fe20000000000 */
[----:B------:R0:W-:Y:S01]  /*5080*/  STG.E desc[UR12][R24.64+-0x3ff8], R31 ;  /* 0xffc0081f18007986 */ /* 0x0001e2000c10190c */
[----:B------:R-:W-:Y:S01]  /*5090*/  FADD R30, R30, R85 ;  /* 0x000000551e1e7221 */ /* 0x000fe20000000000 */
        /* <DEDUP_REMOVED lines=12> */
[----:B------:R1:W-:Y:S01]  /*5160*/  STG.E desc[UR12][R24.64+-0x6004], R69 ;  /* 0xff9ffc4518007986 */ /* 0x0003e2000c10190c */
[----:B0-----:R-:W-:-:S02]  /*5170*/  FMNMX R31, RZ, R17, !PT ;  /* 0x00000011ff1f7209 */ /* 0x001fc40007800000 */
[----:B------:R-:W-:Y:S01]  /*5180*/  FMNMX R37, RZ, R37, !PT ;  /* 0x00000025ff257209 */ /* 0x000fe20007800000 */
[----:B------:R0:W-:Y:S01]  /*5190*/  STG.E desc[UR12][R24.64+-0x4000], R67 ;  /* 0xffc0004318007986 */ /* 0x0001e2000c10190c */
[----:B------:R-:W-:Y:S02]  /*51a0*/  FMNMX R35, RZ, R35, !PT ;  /* 0x00000023ff237209 */ /* 0x000fe40007800000 */
[----:B------:R-:W-:Y:S01]  /*51b0*/  FMNMX R39, RZ, R39, !PT ;  /* 0x00000027ff277209 */ /* 0x000fe20007800000 */
[----:B------:R2:W-:Y:S01]  /*51c0*/  STG.E desc[UR12][R24.64+-0x2004], R33 ;  /* 0xffdffc2118007986 */ /* 0x0005e2000c10190c */
[----:B------:R-:W-:Y:S02]  /*51d0*/  FMNMX R17, RZ, R12, !PT ;  /* 0x0000000cff117209 */ /* 0x000fe40007800000 */
[----:B------:R-:W-:Y:S01]  /*51e0*/  FMNMX R61, RZ, R61, !PT ;  /* 0x0000003dff3d7209 */ /* 0x000fe20007800000 */
[----:B------:R3:W-:Y:S01]  /*51f0*/  STG.E desc[UR12][R24.64+-0x4], R65 ;  /* 0xfffffc4118007986 */ /* 0x0007e2000c10190c */
[----:B-1----:R-:W-:-:S02]  /*5200*/  FMNMX R69, RZ, R78, !PT ;  /* 0x0000004eff457209 */ /* 0x002fc40007800000 */
[----:B------:R-:W-:Y:S01]  /*5210*/  FMNMX R7, RZ, R7, !PT ;  /* 0x00000007ff077209 */ /* 0x000fe20007800000 */
[----:B------:R1:W-:Y:S01]  /*5220*/  STG.E desc[UR12][R24.64+-0x5ff8], R27 ;  /* 0xffa0081b18007986 */ /* 0x0003e2000c10190c */
[----:B0-----:R-:W-:Y:S02]  /*5230*/  FMNMX R67, RZ, R38, !PT ;  /* 0x00000026ff437209 */ /* 0x001fe40007800000 */
[----:B------:R-:W-:Y:S01]  /*5240*/  FMNMX R15, RZ, R15, !PT ;  /* 0x0000000fff0f7209 */ /* 0x000fe20007800000 */
[----:B------:R0:W-:Y:S01]  /*5250*/  STG.E desc[UR12][R24.64+-0x3ff4], R13 ;  /* 0xffc00c0d18007986 */ /* 0x0001e2000c10190c */
[----:B--2---:R-:W-:Y:S02]  /*5260*/  FMNMX R33, RZ, R30, !PT ;  /* 0x0000001eff217209 */ /* 0x004fe40007800000 */
[----:B------:R-:W-:Y:S01]  /*5270*/  FMNMX R43, RZ, R43, !PT ;  /* 0x0000002bff2b7209 */ /* 0x000fe20007800000 */
[----:B------:R2:W-:Y:S01]  /*5280*/  STG.E desc[UR12][R24.64+-0x5fec], R5 ;  /* 0xffa0140518007986 */ /* 0x0005e2000c10190c */
[----:B---3--:R-:W-:-:S03]  /*5290*/  FMNMX R65, RZ, R34, !PT ;  /* 0x00000022ff417209 */ /* 0x008fc60007800000 */
[----:B------:R3:W-:Y:S01]  /*52a0*/  STG.E desc[UR12][R24.64+-0x3fec], R9 ;  /* 0xffc0140918007986 */ /* 0x0007e2000c10190c */
[----:B-1----:R-:W-:Y:S02]  /*52b0*/  FMNMX R27, RZ, R62, !PT ;  /* 0x0000003eff1b7209 */ /* 0x002fe40007800000 */
[----:B0-----:R-:W-:Y:S02]  /*52c0*/  FMNMX R13, RZ, R58, !PT ;  /* 0x0000003aff0d7209 */ /* 0x001fe40007800000 */
[----:B--2---:R-:W-:Y:S02]  /*52d0*/  FMNMX R5, RZ, R10, !PT ;  /* 0x0000000aff057209 */ /* 0x004fe40007800000 */
[----:B---3--:R-:W-:Y:S01]  /*52e0*/  FMNMX R9, RZ, R4, !PT ;  /* 0x00000004ff097209 */ /* 0x008fe20007800000 */
[----:B------:R0:W-:Y:S04]  /*52f0*/  STG.E desc[UR12][R24.64+-0x6000], R77 ;  /* 0xffa0004d18007986 */ /* 0x0001e8000c10190c */
        /* <DEDUP_REMOVED lines=17> */
[----:B------:R0:W-:Y:S01]  /*5410*/  STG.E desc[UR12][R24.64+0x18], R43 ;  /* 0x0000182b18007986 */ /* 0x0001e2000c10190c */
[----:B------:R-:W-:-:S05]  /*5420*/  IADD3 R98, P2, PT, R24, 0x20, RZ ;  /* 0x0000002018627810 */ /* 0x000fca0007f5e0ff */
[----:B------:R-:W-:Y:S01]  /*5430*/  IMAD.X R99, RZ, RZ, R25, P2 ;  /* 0x000000ffff637224 */ /* 0x000fe200010e0619 */
[----:B------:R-:W-:Y:S07]  /*5440*/  BRA.U UP0, `(.L_x_16) ;  /* 0xfffffff100e87547 */ /* 0x000fee000b83ffff */
[----:B------:R-:W-:Y:S01]  /*5450*/  HFMA2 R11, -RZ, RZ, 0, 0 ;  /* 0x00000000ff0b7431 */ /* 0x000fe200000001ff */
[C---:B------:R-:W-:Y:S01]  /*5460*/  LEA R36, R41.reuse, R3, 0xd ;  /* 0x0000000329247211 */ /* 0x040fe200078e68ff */
[----:B------:R-:W1:Y:S01]  /*5470*/  LDCU.64 UR10, c[0x0][0x3a8] ;  /* 0x00007500ff0a77ac */ /* 0x000e620008000a00 */
[----:B------:R-:W-:Y:S01]  /*5480*/  SHF.L.U32 R38, R41, 0x6, RZ ;  /* 0x0000000629267819 */ /* 0x000fe200000006ff */
[----:B------:R-:W2:Y:S06]  /*5490*/  LDCU.64 UR14, c[0x0][0x390] ;  /* 0x00007200ff0e77ac */ /* 0x000eac0008000a00 */
.L_x_17:
[----:B0--3--:R-:W0:Y:S01]  /*54a0*/  LDC.64 R4, c[0x0][0x398] ;  /* 0x0000e600ff047b82 */ /* 0x009e220000000a00 */
[-C--:B------:R-:W-:Y:S01]  /*54b0*/  IADD3 R34, P0, PT, R36, R11.reuse, RZ ;  /* 0x0000000b24227210 */ /* 0x080fe20007f1e0ff */
[----:B------:R-:W-:Y:S01]  /*54c0*/  IMAD.IADD R9, R2, 0x1, R11 ;  /* 0x0000000102097824 */ /* 0x000fe200078e020b */
[----:B------:R-:W-:Y:S02]  /*54d0*/  IADD3 R0, PT, PT, R38, R11, RZ ;  /* 0x0000000b26007210 */ /* 0x000fe40007ffe0ff */
[----:B------:R-:W-:Y:S02]  /*54e0*/  LEA.HI.X.SX32 R13, R11, RZ, 0x1, P0 ;  /* 0x000000ff0b0d7211 */ /* 0x000fe400000f0eff */
[C---:B------:R-:W-:Y:S01]  /*54f0*/  SHF.L.U32 R32, R34.reuse, 0x2, RZ ;  /* 0x0000000222207819 */ /* 0x040fe200000006ff */
[----:B------:R-:W3:Y:S01]  /*5500*/  LDC.64 R6, c[0x0][0x3a0] ;  /* 0x0000e800ff067b82 */ /* 0x000ee20000000a00 */
[----:B------:R-:W-:Y:S02]  /*5510*/  SHF.L.U64.HI R34, R34, 0x2, R13 ;  /* 0x0000000222227819 */ /* 0x000fe4000001020d */
[----:B-1----:R-:W-:-:S02]  /*5520*/  IADD3 R8, P0, PT, R32, UR10, RZ ;  /* 0x0000000a20087c10 */ /* 0x002fc4000ff1e0ff */
[----:B------:R-:W-:-:S05]  /*5530*/  LEA R35, R0, R1, 0x2 ;  /* 0x0000000100237211 */ /* 0x000fca00078e10ff */
[----:B------:R-:W4:Y:S04]  /*5540*/  LDL.64 R12, [R35+0x880] ;  /* 0x00088000230c7983 */ /* 0x000f280000100a00 */
[----:B------:R-:W5:Y:S01]  /*5550*/  LDL.64 R18, [R35+0x1880] ;  /* 0x0018800023127983 */ /* 0x000f620000100a00 */
[----:B0-----:R-:W-:-:S03]  /*5560*/  IMAD.WIDE.U32 R4, R9, 0x4, R4 ;  /* 0x0000000409047825 */ /* 0x001fc600078e0004 */
[----:B------:R-:W5:Y:S04]  /*5570*/  LDL.64 R26, [R35+0x2880] ;  /* 0x00288000231a7983 */ /* 0x000f680000100a00 */
[----:B------:R-:W4:Y:S01]  /*5580*/  LDG.E.CONSTANT R15, desc[UR12][R4.64] ;  /* 0x0000000c040f7981 */ /* 0x000f22000c1e9900 */
[----:B---3--:R-:W-:Y:S01]  /*5590*/  IMAD.WIDE.U32 R6, R9, 0x4, R6 ;  /* 0x0000000409067825 */ /* 0x008fe200078e0006 */
[----:B------:R-:W-:Y:S02]  /*55a0*/  IADD3.X R9, PT, PT, R34, UR11, RZ, P0, !PT ;  /* 0x0000000b22097c10 */ /* 0x000fe400087fe4ff */
[----:B------:R2:W3:Y:S04]  /*55b0*/  LDG.E.CONSTANT R10, desc[UR12][R4.64+0x4] ;  /* 0x0000040c040a7981 */ /* 0x0004e8000c1e9900 */
[----:B------:R-:W4:Y:S04]  /*55c0*/  LDG.E.CONSTANT R0, desc[UR12][R6.64] ;  /* 0x0000000c06007981 */ /* 0x000f28000c1e9900 */
[----:B------:R-:W3:Y:S04]  /*55d0*/  LDG.E.CONSTANT R14, desc[UR12][R6.64+0x4] ;  /* 0x0000040c060e7981 */ /* 0x000ee8000c1e9900 */
[----:B------:R-:W3:Y:S04]  /*55e0*/  LDG.E.CONSTANT R17, desc[UR12][R8.64+0x100800] ;  /* 0x1008000c08117981 */ /* 0x000ee8000c1e9900 */
[----:B------:R-:W3:Y:S04]  /*55f0*/  LDG.E.CONSTANT R16, desc[UR12][R8.64+0x100804] ;  /* 0x1008040c08107981 */ /* 0x000ee8000c1e9900 */
[----:B------:R-:W3:Y:S04]  /*5600*/  LDG.E.CONSTANT R25, desc[UR12][R8.64+0x102800] ;  /* 0x1028000c08197981 */ /* 0x000ee8000c1e9900 */
[----:B------:R-:W3:Y:S04]  /*5610*/  LDL.64 R30, [R35+0x3880] ;  /* 0x00388000231e7983 */ /* 0x000ee80000100a00 */
[----:B------:R-:W3:Y:S04]  /*5620*/  LDG.E.CONSTANT R24, desc[UR12][R8.64+0x102804] ;  /* 0x1028040c08187981 */ /* 0x000ee8000c1e9900 */
[----:B------:R-:W3:Y:S04]  /*5630*/  LDG.E.CONSTANT R29, desc[UR12][R8.64+0x104800] ;  /* 0x1048000c081d7981 */ /* 0x000ee8000c1e9900 */
[----:B------:R-:W3:Y:S04]  /*5640*/  LDG.E.CONSTANT R28, desc[UR12][R8.64+0x104804] ;  /* 0x1048040c081c7981 */ /* 0x000ee8000c1e9900 */
[----:B------:R-:W3:Y:S04]  /*5650*/  LDG.E.CONSTANT R33, desc[UR12][R8.64+0x106800] ;  /* 0x1068000c08217981 */ /* 0x000ee8000c1e9900 */
[----:B------:R0:W3:Y:S01]  /*5660*/  LDG.E.CONSTANT R6, desc[UR12][R8.64+0x106804] ;  /* 0x1068040c08067981 */ /* 0x0000e2000c1e9900 */
[----:B--2---:R-:W-:-:S04]  /*5670*/  IADD3 R4, P0, PT, R32, UR14, RZ ;  /* 0x0000000e20047c10 */ /* 0x004fc8000ff1e0ff */
[----:B------:R-:W-:Y:S02]  /*5680*/  IADD3.X R5, PT, PT, R34, UR15, RZ, P0, !PT ;  /* 0x0000000f22057c10 */ /* 0x000fe400087fe4ff */
[----:B------:R-:W-:-:S04]  /*5690*/  IADD3 R11, PT, PT, R11, 0x2, RZ ;  /* 0x000000020b0b7810 */ /* 0x000fc80007ffe0ff */
[----:B------:R-:W-:Y:S01]  /*56a0*/  ISETP.NE.AND P0, PT, R11, 0x20, PT ;  /* 0x000000200b00780c */ /* 0x000fe20003f05270 */
[--C-:B----4-:R-:W-:Y:S01]  /*56b0*/  FFMA R12, R12, R15, R0.reuse ;  /* 0x0000000f0c0c7223 */ /* 0x110fe20000000000 */
[----:B-----5:R-:W-:Y:S01]  /*56c0*/  FFMA R18, R15, R18, R0 ;  /* 0x000000120f127223 */ /* 0x020fe20000000000 */
[-CC-:B---3--:R-:W-:Y:S01]  /*56d0*/  FFMA R13, R13, R10.reuse, R14.reuse ;  /* 0x0000000a0d0d7223 */ /* 0x188fe2000000000e */
[----:B------:R-:W-:Y:S01]  /*56e0*/  FFMA R19, R19, R10, R14 ;  /* 0x0000000a13137223 */ /* 0x000fe2000000000e */
[----:B------:R-:W-:Y:S01]  /*56f0*/  FFMA R26, R15, R26, R0 ;  /* 0x0000001a0f1a7223 */ /* 0x000fe20000000000 */
[----:B------:R-:W-:Y:S01]  /*5700*/  FADD R12, R12, R17 ;  /* 0x000000110c0c7221 */ /* 0x000fe20000000000 */
[----:B------:R-:W-:Y:S01]  /*5710*/  FFMA R27, R27, R10, R14 ;  /* 0x0000000a1b1b7223 */ /* 0x000fe2000000000e */
[----:B------:R-:W-:Y:S01]  /*5720*/  FADD R13, R13, R16 ;  /* 0x000000100d0d7221 */ /* 0x000fe20000000000 */
[----:B------:R-:W-:Y:S02]  /*5730*/  FADD R18, R18, R25 ;  /* 0x0000001912127221 */ /* 0x000fe40000000000 */
[----:B------:R-:W-:Y:S01]  /*5740*/  FMNMX R7, RZ, R12, !PT ;  /* 0x0000000cff077209 */ /* 0x000fe20007800000 */
[----:B------:R-:W-:Y:S01]  /*5750*/  FFMA R30, R15, R30, R0 ;  /* 0x0000001e0f1e7223 */ /* 0x000fe20000000000 */
[----:B------:R-:W-:Y:S01]  /*5760*/  FFMA R31, R31, R10, R14 ;  /* 0x0000000a1f1f7223 */ /* 0x000fe2000000000e */
[----:B------:R-:W-:-:S02]  /*5770*/  FMNMX R13, RZ, R13, !PT ;  /* 0x0000000dff0d7209 */ /* 0x000fc40007800000 */
[----:B0-----:R-:W-:Y:S01]  /*5780*/  FMNMX R9, RZ, R18, !PT ;  /* 0x00000012ff097209 */ /* 0x001fe20007800000 */
[----:B------:R-:W-:Y:S01]  /*5790*/  FADD R19, R19, R24 ;  /* 0x0000001813137221 */ /* 0x000fe20000000000 */
[----:B------:R-:W-:Y:S01]  /*57a0*/  FADD R26, R26, R29 ;  /* 0x0000001d1a1a7221 */ /* 0x000fe20000000000 */
[----:B------:R-:W-:Y:S01]  /*57b0*/  FADD R27, R27, R28 ;  /* 0x0000001c1b1b7221 */ /* 0x000fe20000000000 */
[----:B------:R-:W-:Y:S01]  /*57c0*/  FADD R30, R30, R33 ;  /* 0x000000211e1e7221 */ /* 0x000fe20000000000 */
[----:B------:R-:W-:Y:S01]  /*57d0*/  FADD R6, R31, R6 ;  /* 0x000000061f067221 */ /* 0x000fe20000000000 */
[----:B------:R0:W-:Y:S01]  /*57e0*/  STG.E desc[UR12][R4.64+0x100800], R7 ;  /* 0x1008000704007986 */ /* 0x0001e2000c10190c */
[----:B------:R-:W-:Y:S02]  /*57f0*/  FMNMX R19, RZ, R19, !PT ;  /* 0x00000013ff137209 */ /* 0x000fe40007800000 */
[----:B------:R-:W-:Y:S01]  /*5800*/  FMNMX R27, RZ, R27, !PT ;  /* 0x0000001bff1b7209 */ /* 0x000fe20007800000 */
[----:B------:R1:W-:Y:S04]  /*5810*/  STG.E desc[UR12][R4.64+0x100804], R13 ;  /* 0x1008040d04007986 */ /* 0x0003e8000c10190c */
[----:B------:R2:W-:Y:S01]  /*5820*/  STG.E desc[UR12][R4.64+0x102800], R9 ;  /* 0x1028000904007986 */ /* 0x0005e2000c10190c */
[----:B0-----:R-:W-:-:S02]  /*5830*/  FMNMX R7, RZ, R26, !PT ;  /* 0x0000001aff077209 */ /* 0x001fc40007800000 */
[----:B-1----:R-:W-:Y:S02]  /*5840*/  FMNMX R13, RZ, R6, !PT ;  /* 0x00000006ff0d7209 */ /* 0x002fe40007800000 */
[----:B--2---:R-:W-:Y:S01]  /*5850*/  FMNMX R9, RZ, R30, !PT ;  /* 0x0000001eff097209 */ /* 0x004fe20007800000 */
[----:B------:R3:W-:Y:S04]  /*5860*/  STG.E desc[UR12][R4.64+0x102804], R19 ;  /* 0x1028041304007986 */ /* 0x0007e8000c10190c */
[----:B------:R3:W-:Y:S04]  /*5870*/  STG.E desc[UR12][R4.64+0x104800], R7 ;  /* 0x1048000704007986 */ /* 0x0007e8000c10190c */
[----:B------:R3:W-:Y:S04]  /*5880*/  STG.E desc[UR12][R4.64+0x104804], R27 ;  /* 0x1048041b04007986 */ /* 0x0007e8000c10190c */
[----:B------:R3:W-:Y:S04]  /*5890*/  STG.E desc[UR12][R4.64+0x106800], R9 ;  /* 0x1068000904007986 */ /* 0x0007e8000c10190c */
[----:B------:R3:W-:Y:S01]  /*58a0*/  STG.E desc[UR12][R4.64+0x106804], R13 ;  /* 0x1068040d04007986 */ /* 0x0007e2000c10190c */
[----:B------:R-:W-:Y:S05]  /*58b0*/  @P0 BRA `(.L_x_17) ;  /* 0xfffffff800f80947 */ /* 0x000fea000383ffff */
[----:B------:R-:W-:-:S04]  /*58c0*/  IADD3 R41, PT, PT, R41, 0x1, RZ ;  /* 0x0000000129297810 */ /* 0x000fc80007ffe0ff */
[----:B------:R-:W-:-:S13]  /*58d0*/  ISETP.NE.AND P0, PT, R41, 0x8, PT ;  /* 0x000000082900780c */ /* 0x000fda0003f05270 */
[----:B------:R-:W-:Y:S05]  /*58e0*/  @P0 BRA `(.L_x_18) ;  /* 0xffffffec007c0947 */ /* 0x000fea000383ffff */
[----:B------:R-:W-:Y:S05]  /*58f0*/  EXIT ;  /* 0x000000000000794d */ /* 0x000fea0003800000 */
.L_x_19:
[----:B------:R-:W-:-:S00]  /*5900*/  BRA `(.L_x_19) ;  /* 0xfffffffc00fc7947 */ /* 0x000fc0000383ffff */
[----:B------:R-:W-:-:S00]  /*5910*/  NOP ;  /* 0x0000000000007918 */ /* 0x000fc00000000000 */
        /* <DEDUP_REMOVED lines=14> */
.L_x_20:


//--------------------- .nv.shared.my_kernel_kernel0 --------------------------
	.section	.nv.shared.my_kernel_kernel0,"aw",@nobits
	.sectionflags	@""
	.align	4
.nv.shared.my_kernel_kernel0:
	.zero		33280


//--------------------- .nv.shared.reserved.0     --------------------------
	.section	.nv.shared.reserved.0,"aw",@nobits
	.weak		__nv_reservedSMEM_offset_0_alias
	.size		__nv_reservedSMEM_offset_0_alias, 0, 64
	.other		__nv_reservedSMEM_offset_0_alias,@"STO_CUDA_RESERVED_SHARED STV_DEFAULT"
__nv_reservedSMEM_offset_0_alias:
	.zero		0
	.zero		64


//--------------------- .nv.constant0.my_kernel_kernel0 --------------------------
	.section	.nv.constant0.my_kernel_kernel0,"a",@progbits
	.sectionflags	@""
	.align	4
.nv.constant0.my_kernel_kernel0:
	.zero		944


//--------------------- SYMBOLS --------------------------

	.type		.nv.reservedSmem.offset0,@object
	.size		.nv.reservedSmem.offset0,0x4
	.type		.nv.reservedSmem.cap,@object
	.size		.nv.reservedSmem.cap,0x4
